//
// Generated by NVIDIA NVVM Compiler
//
// Compiler Build ID: CL-36424714
// Cuda compilation tools, release 13.0, V13.0.88
// Based on NVVM 20.0.0
//

.version 9.0
.target sm_100
.address_size 64

	// .globl	_Z8correct2PiPdS0_PcS_
.func  (.param .b64 func_retval0) __internal_accurate_pow
(
	.param .b64 __internal_accurate_pow_param_0,
	.param .b64 __internal_accurate_pow_param_1
)
;
.global .align 4 .u32 GPU_PROFILE_SIZE = 8376;
.global .align 4 .u32 GPU_FRAME_DIMENSIONS = 480000;
.global .align 8 .f64 X;
.global .align 8 .f64 Y;
.global .align 8 .f64 Z;
.global .align 8 .f64 L;
.global .align 8 .f64 A;
.global .align 8 .f64 B;

.visible .entry _Z8correct2PiPdS0_PcS_(
	.param .u64 .ptr .align 1 _Z8correct2PiPdS0_PcS__param_0,
	.param .u64 .ptr .align 1 _Z8correct2PiPdS0_PcS__param_1,
	.param .u64 .ptr .align 1 _Z8correct2PiPdS0_PcS__param_2,
	.param .u64 .ptr .align 1 _Z8correct2PiPdS0_PcS__param_3,
	.param .u64 .ptr .align 1 _Z8correct2PiPdS0_PcS__param_4
)
{
	.reg .pred 	%p<94>;
	.reg .b32 	%r<124>;
	.reg .b64 	%rd<21>;
	.reg .b64 	%fd<288>;

	ld.param.u64 	%rd10, [_Z8correct2PiPdS0_PcS__param_0];
	ld.param.u64 	%rd11, [_Z8correct2PiPdS0_PcS__param_1];
	ld.param.u64 	%rd9, [_Z8correct2PiPdS0_PcS__param_2];
	cvta.to.global.u64 	%rd1, %rd9;
	cvta.to.global.u64 	%rd12, %rd11;
	cvta.to.global.u64 	%rd2, %rd10;
	ld.global.u32 	%r23, [%rd2];
	ld.global.u32 	%r24, [%rd2+4];
	ld.global.u32 	%r25, [%rd2+8];
	ld.global.f64 	%fd1, [%rd12];
	ld.global.f64 	%fd2, [%rd12+8];
	ld.global.f64 	%fd3, [%rd12+16];
	cvt.rn.f64.s32 	%fd85, %r23;
	div.rn.f64 	%fd4, %fd85, 0d406FE00000000000;
	cvt.rn.f64.s32 	%fd86, %r24;
	div.rn.f64 	%fd5, %fd86, 0d406FE00000000000;
	cvt.rn.f64.s32 	%fd87, %r25;
	div.rn.f64 	%fd6, %fd87, 0d406FE00000000000;
	setp.leu.f64 	%p2, %fd4, 0d3FA4B5DCC63F1412;
	@%p2 bra 	$L__BB0_7;
	add.f64 	%fd88, %fd4, 0d3FAC28F5C28F5C29;
	div.rn.f64 	%fd7, %fd88, 0d3FF0E147AE147AE1;
	{
	.reg .b32 %temp; 
	mov.b64 	{%temp, %r1}, %fd7;
	}
	mov.f64 	%fd89, 0d400199999999999A;
	{
	.reg .b32 %temp; 
	mov.b64 	{%temp, %r2}, %fd89;
	}
	and.b32  	%r3, %r2, 2146435072;
	setp.neu.f64 	%p3, %fd7, 0d0000000000000000;
	@%p3 bra 	$L__BB0_3;
	setp.eq.s32 	%p5, %r3, 1126170624;
	selp.b32 	%r26, %r1, 0, %p5;
	setp.lt.s32 	%p6, %r2, 0;
	or.b32  	%r27, %r26, 2146435072;
	selp.b32 	%r28, %r27, %r26, %p6;
	mov.b32 	%r29, 0;
	mov.b64 	%fd267, {%r29, %r28};
	bra.uni 	$L__BB0_4;
$L__BB0_3:
	setp.lt.s32 	%p4, %r1, 0;
	{ // callseq 0, 0
	.param .b64 param0;
	st.param.f64 	[param0], %fd7;
	.param .b64 param1;
	st.param.f64 	[param1], 0d400199999999999A;
	.param .b64 retval0;
	call.uni (retval0), 
	__internal_accurate_pow, 
	(
	param0, 
	param1
	);
	ld.param.f64 	%fd90, [retval0];
	} // callseq 0
	selp.f64 	%fd267, 0dFFF8000000000000, %fd90, %p4;
$L__BB0_4:
	add.f64 	%fd92, %fd7, 0d400199999999999A;
	{
	.reg .b32 %temp; 
	mov.b64 	{%temp, %r30}, %fd92;
	}
	and.b32  	%r31, %r30, 2146435072;
	setp.ne.s32 	%p7, %r31, 2146435072;
	setp.neu.f64 	%p8, %fd7, 0d7FF0000000000000;
	or.pred  	%p9, %p8, %p7;
	@%p9 bra 	$L__BB0_6;
	setp.lt.s32 	%p10, %r1, 0;
	setp.eq.s32 	%p11, %r3, 1126170624;
	setp.lt.s32 	%p12, %r2, 0;
	selp.b32 	%r33, 0, 2146435072, %p12;
	and.b32  	%r34, %r2, 2147483647;
	setp.ne.s32 	%p13, %r34, 1071644672;
	or.b32  	%r35, %r33, -2147483648;
	selp.b32 	%r36, %r35, %r33, %p13;
	selp.b32 	%r37, %r36, %r33, %p11;
	selp.b32 	%r38, %r37, %r33, %p10;
	mov.b32 	%r39, 0;
	mov.b64 	%fd267, {%r39, %r38};
$L__BB0_6:
	setp.eq.f64 	%p14, %fd7, 0d3FF0000000000000;
	selp.f64 	%fd268, 0d3FF0000000000000, %fd267, %p14;
	bra.uni 	$L__BB0_8;
$L__BB0_7:
	div.rn.f64 	%fd268, %fd4, 0d4029D70A3D70A3D7;
$L__BB0_8:
	setp.leu.f64 	%p15, %fd5, 0d3FA4B5DCC63F1412;
	@%p15 bra 	$L__BB0_15;
	add.f64 	%fd93, %fd5, 0d3FAC28F5C28F5C29;
	div.rn.f64 	%fd16, %fd93, 0d3FF0E147AE147AE1;
	{
	.reg .b32 %temp; 
	mov.b64 	{%temp, %r4}, %fd16;
	}
	mov.f64 	%fd94, 0d400199999999999A;
	{
	.reg .b32 %temp; 
	mov.b64 	{%temp, %r5}, %fd94;
	}
	and.b32  	%r6, %r5, 2146435072;
	setp.neu.f64 	%p16, %fd16, 0d0000000000000000;
	@%p16 bra 	$L__BB0_11;
	setp.eq.s32 	%p18, %r6, 1126170624;
	selp.b32 	%r40, %r4, 0, %p18;
	setp.lt.s32 	%p19, %r5, 0;
	or.b32  	%r41, %r40, 2146435072;
	selp.b32 	%r42, %r41, %r40, %p19;
	mov.b32 	%r43, 0;
	mov.b64 	%fd270, {%r43, %r42};
	bra.uni 	$L__BB0_12;
$L__BB0_11:
	setp.lt.s32 	%p17, %r4, 0;
	{ // callseq 1, 0
	.param .b64 param0;
	st.param.f64 	[param0], %fd16;
	.param .b64 param1;
	st.param.f64 	[param1], 0d400199999999999A;
	.param .b64 retval0;
	call.uni (retval0), 
	__internal_accurate_pow, 
	(
	param0, 
	param1
	);
	ld.param.f64 	%fd95, [retval0];
	} // callseq 1
	selp.f64 	%fd270, 0dFFF8000000000000, %fd95, %p17;
$L__BB0_12:
	add.f64 	%fd97, %fd16, 0d400199999999999A;
	{
	.reg .b32 %temp; 
	mov.b64 	{%temp, %r44}, %fd97;
	}
	and.b32  	%r45, %r44, 2146435072;
	setp.ne.s32 	%p20, %r45, 2146435072;
	setp.neu.f64 	%p21, %fd16, 0d7FF0000000000000;
	or.pred  	%p22, %p21, %p20;
	@%p22 bra 	$L__BB0_14;
	setp.lt.s32 	%p23, %r4, 0;
	setp.eq.s32 	%p24, %r6, 1126170624;
	setp.lt.s32 	%p25, %r5, 0;
	selp.b32 	%r47, 0, 2146435072, %p25;
	and.b32  	%r48, %r5, 2147483647;
	setp.ne.s32 	%p26, %r48, 1071644672;
	or.b32  	%r49, %r47, -2147483648;
	selp.b32 	%r50, %r49, %r47, %p26;
	selp.b32 	%r51, %r50, %r47, %p24;
	selp.b32 	%r52, %r51, %r47, %p23;
	mov.b32 	%r53, 0;
	mov.b64 	%fd270, {%r53, %r52};
$L__BB0_14:
	setp.eq.f64 	%p27, %fd16, 0d3FF0000000000000;
	selp.f64 	%fd271, 0d3FF0000000000000, %fd270, %p27;
	bra.uni 	$L__BB0_16;
$L__BB0_15:
	div.rn.f64 	%fd271, %fd5, 0d4029D70A3D70A3D7;
$L__BB0_16:
	setp.leu.f64 	%p28, %fd6, 0d3FA4B5DCC63F1412;
	@%p28 bra 	$L__BB0_23;
	add.f64 	%fd98, %fd6, 0d3FAC28F5C28F5C29;
	div.rn.f64 	%fd25, %fd98, 0d3FF0E147AE147AE1;
	{
	.reg .b32 %temp; 
	mov.b64 	{%temp, %r7}, %fd25;
	}
	mov.f64 	%fd99, 0d400199999999999A;
	{
	.reg .b32 %temp; 
	mov.b64 	{%temp, %r8}, %fd99;
	}
	and.b32  	%r9, %r8, 2146435072;
	setp.neu.f64 	%p29, %fd25, 0d0000000000000000;
	@%p29 bra 	$L__BB0_19;
	setp.eq.s32 	%p31, %r9, 1126170624;
	selp.b32 	%r54, %r7, 0, %p31;
	setp.lt.s32 	%p32, %r8, 0;
	or.b32  	%r55, %r54, 2146435072;
	selp.b32 	%r56, %r55, %r54, %p32;
	mov.b32 	%r57, 0;
	mov.b64 	%fd273, {%r57, %r56};
	bra.uni 	$L__BB0_20;
$L__BB0_19:
	setp.lt.s32 	%p30, %r7, 0;
	{ // callseq 2, 0
	.param .b64 param0;
	st.param.f64 	[param0], %fd25;
	.param .b64 param1;
	st.param.f64 	[param1], 0d400199999999999A;
	.param .b64 retval0;
	call.uni (retval0), 
	__internal_accurate_pow, 
	(
	param0, 
	param1
	);
	ld.param.f64 	%fd100, [retval0];
	} // callseq 2
	selp.f64 	%fd273, 0dFFF8000000000000, %fd100, %p30;
$L__BB0_20:
	add.f64 	%fd102, %fd25, 0d400199999999999A;
	{
	.reg .b32 %temp; 
	mov.b64 	{%temp, %r58}, %fd102;
	}
	and.b32  	%r59, %r58, 2146435072;
	setp.ne.s32 	%p33, %r59, 2146435072;
	setp.neu.f64 	%p34, %fd25, 0d7FF0000000000000;
	or.pred  	%p35, %p34, %p33;
	@%p35 bra 	$L__BB0_22;
	setp.lt.s32 	%p36, %r7, 0;
	setp.eq.s32 	%p37, %r9, 1126170624;
	setp.lt.s32 	%p38, %r8, 0;
	selp.b32 	%r61, 0, 2146435072, %p38;
	and.b32  	%r62, %r8, 2147483647;
	setp.ne.s32 	%p39, %r62, 1071644672;
	or.b32  	%r63, %r61, -2147483648;
	selp.b32 	%r64, %r63, %r61, %p39;
	selp.b32 	%r65, %r64, %r61, %p37;
	selp.b32 	%r66, %r65, %r61, %p36;
	mov.b32 	%r67, 0;
	mov.b64 	%fd273, {%r67, %r66};
$L__BB0_22:
	setp.eq.f64 	%p40, %fd25, 0d3FF0000000000000;
	selp.f64 	%fd274, 0d3FF0000000000000, %fd273, %p40;
	bra.uni 	$L__BB0_24;
$L__BB0_23:
	div.rn.f64 	%fd274, %fd6, 0d4029D70A3D70A3D7;
$L__BB0_24:
	mul.f64 	%fd104, %fd271, 0d3FD6E286DDD532CD;
	fma.rn.f64 	%fd105, %fd268, 0d3FDA65AF8741A841, %fd104;
	fma.rn.f64 	%fd106, %fd274, 0d3FC7189374BC6A7F, %fd105;
	mul.f64 	%fd107, %fd271, 0d3FE6E286DDD532CD;
	fma.rn.f64 	%fd108, %fd268, 0d3FCB38DD971F6BD6, %fd107;
	fma.rn.f64 	%fd34, %fd274, 0d3FB27A0F9096BB99, %fd108;
	mul.f64 	%fd109, %fd271, 0d3FBE835DEDF1E083;
	fma.rn.f64 	%fd110, %fd268, 0d3F93CC4410D1089C, %fd109;
	fma.rn.f64 	%fd111, %fd274, 0d3FEE68E424D8269D, %fd110;
	div.rn.f64 	%fd35, %fd106, 0d3FEE69AD42C3C9EF;
	div.rn.f64 	%fd36, %fd111, 0d3FF16BB98C7E2824;
	setp.gt.f64 	%p41, %fd35, 0d3F82231832FCAC8E;
	mov.f64 	%fd275, 0d3FF0000000000000;
	@%p41 bra 	$L__BB0_26;
	fma.rn.f64 	%fd112, %fd35, 0d408C3A6666666666, 0d4030000000000000;
	div.rn.f64 	%fd275, %fd112, 0d405D000000000000;
$L__BB0_26:
	setp.gt.f64 	%p42, %fd34, 0d3F82231832FCAC8E;
	mov.f64 	%fd276, 0d3FF0000000000000;
	@%p42 bra 	$L__BB0_28;
	fma.rn.f64 	%fd114, %fd34, 0d408C3A6666666666, 0d4030000000000000;
	div.rn.f64 	%fd276, %fd114, 0d405D000000000000;
$L__BB0_28:
	setp.gt.f64 	%p43, %fd36, 0d3F82231832FCAC8E;
	mov.f64 	%fd277, 0d3FF0000000000000;
	@%p43 bra 	$L__BB0_30;
	fma.rn.f64 	%fd116, %fd36, 0d408C3A6666666666, 0d4030000000000000;
	div.rn.f64 	%fd277, %fd116, 0d405D000000000000;
$L__BB0_30:
	setp.gt.f64 	%p44, %fd34, 0d3F82231832FCAC8E;
	mul.f64 	%fd118, %fd34, 0d408C3A6666666666;
	selp.f64 	%fd43, 0d4059000000000000, %fd118, %p44;
	sub.f64 	%fd119, %fd275, %fd276;
	mul.f64 	%fd44, %fd119, 0d407F400000000000;
	sub.f64 	%fd120, %fd276, %fd277;
	mul.f64 	%fd45, %fd120, 0d4069000000000000;
	add.s64 	%rd19, %rd1, 192;
	mov.f64 	%fd278, 0d7FEFFFFFFFFFFFFF;
	mov.b32 	%r120, 0;
	mov.u32 	%r121, %r120;
$L__BB0_31:
	ld.global.f64 	%fd121, [%rd19+-192];
	ld.global.f64 	%fd122, [%rd19+-184];
	ld.global.f64 	%fd123, [%rd19+-176];
	sub.f64 	%fd124, %fd43, %fd121;
	sub.f64 	%fd125, %fd44, %fd122;
	sub.f64 	%fd126, %fd45, %fd123;
	mul.f64 	%fd127, %fd125, %fd125;
	fma.rn.f64 	%fd128, %fd124, %fd124, %fd127;
	fma.rn.f64 	%fd129, %fd126, %fd126, %fd128;
	sqrt.rn.f64 	%fd130, %fd129;
	setp.ge.f64 	%p45, %fd278, %fd130;
	selp.f64 	%fd131, %fd278, %fd130, %p45;
	selp.b32 	%r69, %r121, %r120, %p45;
	ld.global.f64 	%fd132, [%rd19+-144];
	ld.global.f64 	%fd133, [%rd19+-136];
	ld.global.f64 	%fd134, [%rd19+-128];
	sub.f64 	%fd135, %fd43, %fd132;
	sub.f64 	%fd136, %fd44, %fd133;
	sub.f64 	%fd137, %fd45, %fd134;
	mul.f64 	%fd138, %fd136, %fd136;
	fma.rn.f64 	%fd139, %fd135, %fd135, %fd138;
	fma.rn.f64 	%fd140, %fd137, %fd137, %fd139;
	sqrt.rn.f64 	%fd141, %fd140;
	setp.ge.f64 	%p46, %fd131, %fd141;
	selp.f64 	%fd142, %fd131, %fd141, %p46;
	add.s32 	%r70, %r120, 1;
	selp.b32 	%r71, %r69, %r70, %p46;
	ld.global.f64 	%fd143, [%rd19+-96];
	ld.global.f64 	%fd144, [%rd19+-88];
	ld.global.f64 	%fd145, [%rd19+-80];
	sub.f64 	%fd146, %fd43, %fd143;
	sub.f64 	%fd147, %fd44, %fd144;
	sub.f64 	%fd148, %fd45, %fd145;
	mul.f64 	%fd149, %fd147, %fd147;
	fma.rn.f64 	%fd150, %fd146, %fd146, %fd149;
	fma.rn.f64 	%fd151, %fd148, %fd148, %fd150;
	sqrt.rn.f64 	%fd152, %fd151;
	setp.ge.f64 	%p47, %fd142, %fd152;
	selp.f64 	%fd153, %fd142, %fd152, %p47;
	add.s32 	%r72, %r120, 2;
	selp.b32 	%r73, %r71, %r72, %p47;
	ld.global.f64 	%fd154, [%rd19+-48];
	ld.global.f64 	%fd155, [%rd19+-40];
	ld.global.f64 	%fd156, [%rd19+-32];
	sub.f64 	%fd157, %fd43, %fd154;
	sub.f64 	%fd158, %fd44, %fd155;
	sub.f64 	%fd159, %fd45, %fd156;
	mul.f64 	%fd160, %fd158, %fd158;
	fma.rn.f64 	%fd161, %fd157, %fd157, %fd160;
	fma.rn.f64 	%fd162, %fd159, %fd159, %fd161;
	sqrt.rn.f64 	%fd163, %fd162;
	setp.ge.f64 	%p48, %fd153, %fd163;
	selp.f64 	%fd164, %fd153, %fd163, %p48;
	add.s32 	%r74, %r120, 3;
	selp.b32 	%r75, %r73, %r74, %p48;
	ld.global.f64 	%fd165, [%rd19];
	ld.global.f64 	%fd166, [%rd19+8];
	ld.global.f64 	%fd167, [%rd19+16];
	sub.f64 	%fd168, %fd43, %fd165;
	sub.f64 	%fd169, %fd44, %fd166;
	sub.f64 	%fd170, %fd45, %fd167;
	mul.f64 	%fd171, %fd169, %fd169;
	fma.rn.f64 	%fd172, %fd168, %fd168, %fd171;
	fma.rn.f64 	%fd173, %fd170, %fd170, %fd172;
	sqrt.rn.f64 	%fd174, %fd173;
	setp.ge.f64 	%p49, %fd164, %fd174;
	selp.f64 	%fd175, %fd164, %fd174, %p49;
	add.s32 	%r76, %r120, 4;
	selp.b32 	%r77, %r75, %r76, %p49;
	ld.global.f64 	%fd176, [%rd19+48];
	ld.global.f64 	%fd177, [%rd19+56];
	ld.global.f64 	%fd178, [%rd19+64];
	sub.f64 	%fd179, %fd43, %fd176;
	sub.f64 	%fd180, %fd44, %fd177;
	sub.f64 	%fd181, %fd45, %fd178;
	mul.f64 	%fd182, %fd180, %fd180;
	fma.rn.f64 	%fd183, %fd179, %fd179, %fd182;
	fma.rn.f64 	%fd184, %fd181, %fd181, %fd183;
	sqrt.rn.f64 	%fd185, %fd184;
	setp.ge.f64 	%p50, %fd175, %fd185;
	selp.f64 	%fd186, %fd175, %fd185, %p50;
	add.s32 	%r78, %r120, 5;
	selp.b32 	%r79, %r77, %r78, %p50;
	ld.global.f64 	%fd187, [%rd19+96];
	ld.global.f64 	%fd188, [%rd19+104];
	ld.global.f64 	%fd189, [%rd19+112];
	sub.f64 	%fd190, %fd43, %fd187;
	sub.f64 	%fd191, %fd44, %fd188;
	sub.f64 	%fd192, %fd45, %fd189;
	mul.f64 	%fd193, %fd191, %fd191;
	fma.rn.f64 	%fd194, %fd190, %fd190, %fd193;
	fma.rn.f64 	%fd195, %fd192, %fd192, %fd194;
	sqrt.rn.f64 	%fd196, %fd195;
	setp.ge.f64 	%p51, %fd186, %fd196;
	selp.f64 	%fd197, %fd186, %fd196, %p51;
	add.s32 	%r80, %r120, 6;
	selp.b32 	%r81, %r79, %r80, %p51;
	ld.global.f64 	%fd198, [%rd19+144];
	ld.global.f64 	%fd199, [%rd19+152];
	ld.global.f64 	%fd200, [%rd19+160];
	sub.f64 	%fd201, %fd43, %fd198;
	sub.f64 	%fd202, %fd44, %fd199;
	sub.f64 	%fd203, %fd45, %fd200;
	mul.f64 	%fd204, %fd202, %fd202;
	fma.rn.f64 	%fd205, %fd201, %fd201, %fd204;
	fma.rn.f64 	%fd206, %fd203, %fd203, %fd205;
	sqrt.rn.f64 	%fd207, %fd206;
	setp.ge.f64 	%p52, %fd197, %fd207;
	selp.f64 	%fd278, %fd197, %fd207, %p52;
	add.s32 	%r82, %r120, 7;
	selp.b32 	%r121, %r81, %r82, %p52;
	add.s64 	%rd19, %rd19, 384;
	add.s32 	%r120, %r120, 8;
	setp.ne.s32 	%p53, %r120, 8376;
	@%p53 bra 	$L__BB0_31;
	mul.lo.s32 	%r84, %r121, 6;
	mul.wide.u32 	%rd13, %r84, 8;
	add.s64 	%rd14, %rd1, %rd13;
	ld.global.f64 	%fd48, [%rd14+24];
	ld.global.f64 	%fd49, [%rd14+32];
	ld.global.f64 	%fd50, [%rd14+40];
	mov.f64 	%fd209, 0d4008000000000000;
	{
	.reg .b32 %temp; 
	mov.b64 	{%temp, %r14}, %fd209;
	}
	and.b32  	%r15, %r14, 2146435072;
	setp.eq.s32 	%p54, %r15, 1073741824;
	setp.lt.s32 	%p55, %r14, 0;
	selp.b32 	%r16, 0, 2146435072, %p55;
	and.b32  	%r85, %r14, 2147483647;
	setp.ne.s32 	%p56, %r85, 1071644672;
	and.pred  	%p1, %p54, %p56;
	add.s64 	%rd20, %rd1, 40;
	mov.f64 	%fd279, 0d7FEFFFFFFFFFFFFF;
	mov.b32 	%r122, 0;
	mov.u32 	%r123, %r122;
$L__BB0_33:
	ld.global.f64 	%fd52, [%rd20+-16];
	ld.global.f64 	%fd210, [%rd20+-8];
	ld.global.f64 	%fd211, [%rd20];
	add.f64 	%fd212, %fd52, 0d4030000000000000;
	div.rn.f64 	%fd53, %fd212, 0d405D000000000000;
	div.rn.f64 	%fd213, %fd210, 0d407F400000000000;
	add.f64 	%fd54, %fd213, %fd53;
	div.rn.f64 	%fd214, %fd211, 0dC069000000000000;
	add.f64 	%fd55, %fd53, %fd214;
	{
	.reg .b32 %temp; 
	mov.b64 	{%temp, %r19}, %fd54;
	}
	abs.f64 	%fd56, %fd54;
	{ // callseq 3, 0
	.param .b64 param0;
	st.param.f64 	[param0], %fd56;
	.param .b64 param1;
	st.param.f64 	[param1], 0d4008000000000000;
	.param .b64 retval0;
	call.uni (retval0), 
	__internal_accurate_pow, 
	(
	param0, 
	param1
	);
	ld.param.f64 	%fd215, [retval0];
	} // callseq 3
	setp.lt.s32 	%p60, %r19, 0;
	neg.f64 	%fd217, %fd215;
	selp.f64 	%fd218, %fd217, %fd215, %p54;
	selp.f64 	%fd219, %fd218, %fd215, %p60;
	setp.eq.f64 	%p61, %fd54, 0d0000000000000000;
	selp.b32 	%r86, %r19, 0, %p54;
	or.b32  	%r87, %r86, 2146435072;
	selp.b32 	%r88, %r87, %r86, %p55;
	mov.b32 	%r89, 0;
	mov.b64 	%fd220, {%r89, %r88};
	selp.f64 	%fd280, %fd220, %fd219, %p61;
	add.f64 	%fd221, %fd54, 0d4008000000000000;
	{
	.reg .b32 %temp; 
	mov.b64 	{%temp, %r90}, %fd221;
	}
	and.b32  	%r91, %r90, 2146435072;
	setp.ne.s32 	%p62, %r91, 2146435072;
	@%p62 bra 	$L__BB0_38;
	setp.num.f64 	%p63, %fd54, %fd54;
	@%p63 bra 	$L__BB0_36;
	mov.f64 	%fd222, 0d4008000000000000;
	add.rn.f64 	%fd280, %fd54, %fd222;
	bra.uni 	$L__BB0_38;
$L__BB0_36:
	setp.neu.f64 	%p64, %fd56, 0d7FF0000000000000;
	@%p64 bra 	$L__BB0_38;
	or.b32  	%r92, %r16, -2147483648;
	selp.b32 	%r93, %r92, %r16, %p1;
	selp.b32 	%r94, %r93, %r16, %p60;
	mov.b32 	%r95, 0;
	mov.b64 	%fd280, {%r95, %r94};
$L__BB0_38:
	setp.eq.f64 	%p66, %fd54, 0d3FF0000000000000;
	selp.f64 	%fd281, 0d3FF0000000000000, %fd280, %p66;
	setp.gt.f64 	%p67, %fd281, 0d3F82231832FCAC8E;
	@%p67 bra 	$L__BB0_40;
	fma.rn.f64 	%fd223, %fd54, 0d405D000000000000, 0dC030000000000000;
	div.rn.f64 	%fd281, %fd223, 0d408C3A6666666666;
$L__BB0_40:
	setp.leu.f64 	%p68, %fd52, 0d401FFF9DA4C11507;
	@%p68 bra 	$L__BB0_42;
	setp.lt.s32 	%p69, %r14, 0;
	setp.eq.s32 	%p70, %r15, 1073741824;
	{
	.reg .b32 %temp; 
	mov.b64 	{%temp, %r96}, %fd53;
	}
	{ // callseq 4, 0
	.param .b64 param0;
	st.param.f64 	[param0], %fd53;
	.param .b64 param1;
	st.param.f64 	[param1], 0d4008000000000000;
	.param .b64 retval0;
	call.uni (retval0), 
	__internal_accurate_pow, 
	(
	param0, 
	param1
	);
	ld.param.f64 	%fd224, [retval0];
	} // callseq 4
	setp.lt.s32 	%p72, %r96, 0;
	neg.f64 	%fd226, %fd224;
	selp.f64 	%fd227, %fd226, %fd224, %p70;
	selp.f64 	%fd228, %fd227, %fd224, %p72;
	setp.eq.f64 	%p73, %fd53, 0d0000000000000000;
	selp.b32 	%r97, %r96, 0, %p70;
	or.b32  	%r98, %r97, 2146435072;
	selp.b32 	%r99, %r98, %r97, %p69;
	mov.b32 	%r100, 0;
	mov.b64 	%fd229, {%r100, %r99};
	selp.f64 	%fd230, %fd229, %fd228, %p73;
	add.f64 	%fd231, %fd53, 0d4008000000000000;
	{
	.reg .b32 %temp; 
	mov.b64 	{%temp, %r101}, %fd231;
	}
	and.b32  	%r102, %r101, 2146435072;
	setp.eq.s32 	%p74, %r102, 2146435072;
	setp.eq.f64 	%p75, %fd53, 0d7FF0000000000000;
	or.b32  	%r103, %r16, -2147483648;
	selp.b32 	%r104, %r103, %r16, %p1;
	selp.b32 	%r105, %r104, %r16, %p72;
	mov.b64 	%fd232, {%r100, %r105};
	selp.f64 	%fd233, %fd232, %fd230, %p74;
	selp.f64 	%fd234, %fd233, %fd230, %p75;
	setp.eq.f64 	%p76, %fd53, 0d3FF0000000000000;
	selp.f64 	%fd282, 0d3FF0000000000000, %fd234, %p76;
	bra.uni 	$L__BB0_43;
$L__BB0_42:
	div.rn.f64 	%fd282, %fd52, 0d408C3A6666666666;
$L__BB0_43:
	setp.lt.s32 	%p77, %r14, 0;
	setp.eq.s32 	%p78, %r15, 1073741824;
	{
	.reg .b32 %temp; 
	mov.b64 	{%temp, %r20}, %fd55;
	}
	abs.f64 	%fd67, %fd55;
	{ // callseq 5, 0
	.param .b64 param0;
	st.param.f64 	[param0], %fd67;
	.param .b64 param1;
	st.param.f64 	[param1], 0d4008000000000000;
	.param .b64 retval0;
	call.uni (retval0), 
	__internal_accurate_pow, 
	(
	param0, 
	param1
	);
	ld.param.f64 	%fd235, [retval0];
	} // callseq 5
	setp.lt.s32 	%p80, %r20, 0;
	neg.f64 	%fd237, %fd235;
	selp.f64 	%fd238, %fd237, %fd235, %p78;
	selp.f64 	%fd239, %fd238, %fd235, %p80;
	setp.eq.f64 	%p81, %fd55, 0d0000000000000000;
	selp.b32 	%r106, %r20, 0, %p78;
	or.b32  	%r107, %r106, 2146435072;
	selp.b32 	%r108, %r107, %r106, %p77;
	mov.b32 	%r109, 0;
	mov.b64 	%fd240, {%r109, %r108};
	selp.f64 	%fd283, %fd240, %fd239, %p81;
	add.f64 	%fd241, %fd55, 0d4008000000000000;
	{
	.reg .b32 %temp; 
	mov.b64 	{%temp, %r110}, %fd241;
	}
	and.b32  	%r111, %r110, 2146435072;
	setp.ne.s32 	%p82, %r111, 2146435072;
	@%p82 bra 	$L__BB0_48;
	setp.num.f64 	%p83, %fd55, %fd55;
	@%p83 bra 	$L__BB0_46;
	mov.f64 	%fd242, 0d4008000000000000;
	add.rn.f64 	%fd283, %fd55, %fd242;
	bra.uni 	$L__BB0_48;
$L__BB0_46:
	setp.neu.f64 	%p84, %fd67, 0d7FF0000000000000;
	@%p84 bra 	$L__BB0_48;
	or.b32  	%r112, %r16, -2147483648;
	selp.b32 	%r113, %r112, %r16, %p1;
	selp.b32 	%r114, %r113, %r16, %p80;
	mov.b32 	%r115, 0;
	mov.b64 	%fd283, {%r115, %r114};
$L__BB0_48:
	setp.eq.f64 	%p86, %fd55, 0d3FF0000000000000;
	selp.f64 	%fd284, 0d3FF0000000000000, %fd283, %p86;
	setp.gt.f64 	%p87, %fd284, 0d3F82231832FCAC8E;
	@%p87 bra 	$L__BB0_50;
	fma.rn.f64 	%fd243, %fd55, 0d405D000000000000, 0dC030000000000000;
	div.rn.f64 	%fd284, %fd243, 0d408C3A6666666666;
$L__BB0_50:
	fma.rn.f64 	%fd245, %fd281, 0d3FEE69AD42C3C9EF, %fd1;
	add.f64 	%fd75, %fd2, %fd282;
	fma.rn.f64 	%fd246, %fd284, 0d3FF16BB98C7E2824, %fd3;
	div.rn.f64 	%fd76, %fd245, 0d3FEE69AD42C3C9EF;
	div.rn.f64 	%fd77, %fd246, 0d3FF16BB98C7E2824;
	setp.gt.f64 	%p88, %fd76, 0d3F82231832FCAC8E;
	mov.f64 	%fd285, 0d3FF0000000000000;
	@%p88 bra 	$L__BB0_52;
	fma.rn.f64 	%fd247, %fd76, 0d408C3A6666666666, 0d4030000000000000;
	div.rn.f64 	%fd285, %fd247, 0d405D000000000000;
$L__BB0_52:
	setp.gt.f64 	%p89, %fd75, 0d3F82231832FCAC8E;
	mov.f64 	%fd286, 0d3FF0000000000000;
	@%p89 bra 	$L__BB0_54;
	fma.rn.f64 	%fd249, %fd75, 0d408C3A6666666666, 0d4030000000000000;
	div.rn.f64 	%fd286, %fd249, 0d405D000000000000;
$L__BB0_54:
	setp.gt.f64 	%p90, %fd77, 0d3F82231832FCAC8E;
	mov.f64 	%fd287, 0d3FF0000000000000;
	@%p90 bra 	$L__BB0_56;
	fma.rn.f64 	%fd251, %fd77, 0d408C3A6666666666, 0d4030000000000000;
	div.rn.f64 	%fd287, %fd251, 0d405D000000000000;
$L__BB0_56:
	mul.f64 	%fd252, %fd75, 0d408C3A6666666666;
	selp.f64 	%fd253, 0d4059000000000000, %fd252, %p89;
	sub.f64 	%fd254, %fd285, %fd286;
	sub.f64 	%fd255, %fd286, %fd287;
	sub.f64 	%fd256, %fd48, %fd253;
	fma.rn.f64 	%fd257, %fd254, 0dC07F400000000000, %fd49;
	fma.rn.f64 	%fd258, %fd255, 0dC069000000000000, %fd50;
	mul.f64 	%fd259, %fd256, %fd256;
	fma.rn.f64 	%fd260, %fd257, %fd257, %fd259;
	fma.rn.f64 	%fd261, %fd258, %fd258, %fd260;
	sqrt.rn.f64 	%fd262, %fd261;
	setp.ge.f64 	%p92, %fd279, %fd262;
	selp.f64 	%fd279, %fd279, %fd262, %p92;
	selp.b32 	%r123, %r123, %r122, %p92;
	add.s32 	%r122, %r122, 1;
	add.s64 	%rd20, %rd20, 48;
	setp.ne.s32 	%p93, %r122, 8376;
	@%p93 bra 	$L__BB0_33;
	ld.param.u64 	%rd18, [_Z8correct2PiPdS0_PcS__param_2];
	mul.lo.s32 	%r116, %r123, 6;
	cvta.to.global.u64 	%rd15, %rd18;
	mul.wide.u32 	%rd16, %r116, 8;
	add.s64 	%rd17, %rd15, %rd16;
	ld.global.f64 	%fd263, [%rd17+24];
	cvt.rzi.s32.f64 	%r117, %fd263;
	st.global.u32 	[%rd2], %r117;
	ld.global.f64 	%fd264, [%rd17+32];
	cvt.rzi.s32.f64 	%r118, %fd264;
	st.global.u32 	[%rd2+4], %r118;
	ld.global.f64 	%fd265, [%rd17+40];
	cvt.rzi.s32.f64 	%r119, %fd265;
	st.global.u32 	[%rd2+8], %r119;
	ret;

}
	// .globl	_Z8correct3PiPdS0_
.visible .entry _Z8correct3PiPdS0_(
	.param .u64 .ptr .align 1 _Z8correct3PiPdS0__param_0,
	.param .u64 .ptr .align 1 _Z8correct3PiPdS0__param_1,
	.param .u64 .ptr .align 1 _Z8correct3PiPdS0__param_2
)
{
	.reg .pred 	%p<81>;
	.reg .b32 	%r<175>;
	.reg .b64 	%rd<9>;
	.reg .b64 	%fd<165>;

	ld.param.u64 	%rd2, [_Z8correct3PiPdS0__param_0];
	ld.param.u64 	%rd3, [_Z8correct3PiPdS0__param_1];
	ld.param.u64 	%rd4, [_Z8correct3PiPdS0__param_2];
	cvta.to.global.u64 	%rd1, %rd4;
	cvta.to.global.u64 	%rd5, %rd3;
	ld.global.f64 	%fd33, [%rd5];
	ld.global.f64 	%fd1, [%rd5+8];
	ld.global.f64 	%fd34, [%rd5+16];
	ld.global.f64 	%fd35, [%rd1+24];
	ld.global.f64 	%fd2, [%rd1+32];
	ld.global.f64 	%fd3, [%rd1+40];
	add.f64 	%fd36, %fd33, 0d0000000000000000;
	add.f64 	%fd37, %fd1, 0d0000000000000000;
	add.f64 	%fd38, %fd34, 0d0000000000000000;
	div.rn.f64 	%fd39, %fd36, 0d3FEE69AD42C3C9EF;
	div.rn.f64 	%fd4, %fd38, 0d3FF16BB98C7E2824;
	setp.leu.f64 	%p1, %fd39, 0d3F82231832FCAC8E;
	fma.rn.f64 	%fd40, %fd39, 0d408C3A6666666666, 0d4030000000000000;
	div.rn.f64 	%fd5, %fd40, 0d405D000000000000;
	setp.gt.f64 	%p2, %fd1, 0d3F82231832FCAC8E;
	mul.f64 	%fd41, %fd37, 0d408C3A6666666666;
	add.f64 	%fd42, %fd41, 0d4030000000000000;
	div.rn.f64 	%fd6, %fd42, 0d405D000000000000;
	fma.rn.f64 	%fd43, %fd4, 0d408C3A6666666666, 0d4030000000000000;
	div.rn.f64 	%fd7, %fd43, 0d405D000000000000;
	selp.f64 	%fd44, 0d4059000000000000, %fd41, %p2;
	sub.f64 	%fd45, %fd35, %fd44;
	mul.f64 	%fd8, %fd45, %fd45;
	@%p1 bra 	$L__BB1_12;
	setp.leu.f64 	%p42, %fd1, 0d3F82231832FCAC8E;
	@%p42 bra 	$L__BB1_7;
	setp.leu.f64 	%p62, %fd4, 0d3F82231832FCAC8E;
	@%p62 bra 	$L__BB1_5;
	fma.rn.f64 	%fd145, %fd2, %fd2, %fd8;
	fma.rn.f64 	%fd146, %fd3, %fd3, %fd145;
	sqrt.rn.f64 	%fd9, %fd146;
	mov.f64 	%fd157, 0d7FEFFFFFFFFFFFFF;
	mov.b32 	%r158, 0;
	mov.u32 	%r174, %r158;
$L__BB1_4:
	setp.ge.f64 	%p72, %fd9, %fd157;
	selp.f64 	%fd147, %fd157, %fd9, %p72;
	selp.b32 	%r140, %r174, %r158, %p72;
	setp.ge.f64 	%p73, %fd9, %fd147;
	selp.f64 	%fd148, %fd147, %fd9, %p73;
	add.s32 	%r141, %r158, 1;
	selp.b32 	%r142, %r140, %r141, %p73;
	setp.ge.f64 	%p74, %fd9, %fd148;
	selp.f64 	%fd149, %fd148, %fd9, %p74;
	add.s32 	%r143, %r158, 2;
	selp.b32 	%r144, %r142, %r143, %p74;
	setp.ge.f64 	%p75, %fd9, %fd149;
	selp.f64 	%fd150, %fd149, %fd9, %p75;
	add.s32 	%r145, %r158, 3;
	selp.b32 	%r146, %r144, %r145, %p75;
	setp.ge.f64 	%p76, %fd9, %fd150;
	selp.f64 	%fd151, %fd150, %fd9, %p76;
	add.s32 	%r147, %r158, 4;
	selp.b32 	%r148, %r146, %r147, %p76;
	setp.ge.f64 	%p77, %fd9, %fd151;
	selp.f64 	%fd152, %fd151, %fd9, %p77;
	add.s32 	%r149, %r158, 5;
	selp.b32 	%r150, %r148, %r149, %p77;
	setp.ge.f64 	%p78, %fd9, %fd152;
	selp.f64 	%fd153, %fd152, %fd9, %p78;
	add.s32 	%r151, %r158, 6;
	selp.b32 	%r152, %r150, %r151, %p78;
	setp.ge.f64 	%p79, %fd9, %fd153;
	selp.f64 	%fd157, %fd153, %fd9, %p79;
	add.s32 	%r153, %r158, 7;
	selp.b32 	%r174, %r152, %r153, %p79;
	add.s32 	%r158, %r158, 8;
	setp.eq.s32 	%p80, %r158, 8376;
	@%p80 bra 	$L__BB1_23;
	bra.uni 	$L__BB1_4;
$L__BB1_5:
	mov.f64 	%fd132, 0d3FF0000000000000;
	sub.f64 	%fd133, %fd132, %fd7;
	fma.rn.f64 	%fd134, %fd133, 0dC069000000000000, %fd3;
	fma.rn.f64 	%fd135, %fd2, %fd2, %fd8;
	fma.rn.f64 	%fd136, %fd134, %fd134, %fd135;
	sqrt.rn.f64 	%fd12, %fd136;
	mov.f64 	%fd158, 0d7FEFFFFFFFFFFFFF;
	mov.b32 	%r160, 0;
	mov.u32 	%r174, %r160;
$L__BB1_6:
	setp.ge.f64 	%p63, %fd12, %fd158;
	selp.f64 	%fd137, %fd158, %fd12, %p63;
	selp.b32 	%r125, %r174, %r160, %p63;
	setp.ge.f64 	%p64, %fd12, %fd137;
	selp.f64 	%fd138, %fd137, %fd12, %p64;
	add.s32 	%r126, %r160, 1;
	selp.b32 	%r127, %r125, %r126, %p64;
	setp.ge.f64 	%p65, %fd12, %fd138;
	selp.f64 	%fd139, %fd138, %fd12, %p65;
	add.s32 	%r128, %r160, 2;
	selp.b32 	%r129, %r127, %r128, %p65;
	setp.ge.f64 	%p66, %fd12, %fd139;
	selp.f64 	%fd140, %fd139, %fd12, %p66;
	add.s32 	%r130, %r160, 3;
	selp.b32 	%r131, %r129, %r130, %p66;
	setp.ge.f64 	%p67, %fd12, %fd140;
	selp.f64 	%fd141, %fd140, %fd12, %p67;
	add.s32 	%r132, %r160, 4;
	selp.b32 	%r133, %r131, %r132, %p67;
	setp.ge.f64 	%p68, %fd12, %fd141;
	selp.f64 	%fd142, %fd141, %fd12, %p68;
	add.s32 	%r134, %r160, 5;
	selp.b32 	%r135, %r133, %r134, %p68;
	setp.ge.f64 	%p69, %fd12, %fd142;
	selp.f64 	%fd143, %fd142, %fd12, %p69;
	add.s32 	%r136, %r160, 6;
	selp.b32 	%r137, %r135, %r136, %p69;
	setp.ge.f64 	%p70, %fd12, %fd143;
	selp.f64 	%fd158, %fd143, %fd12, %p70;
	add.s32 	%r138, %r160, 7;
	selp.b32 	%r174, %r137, %r138, %p70;
	add.s32 	%r160, %r160, 8;
	setp.eq.s32 	%p71, %r160, 8376;
	@%p71 bra 	$L__BB1_23;
	bra.uni 	$L__BB1_6;
$L__BB1_7:
	setp.leu.f64 	%p43, %fd4, 0d3F82231832FCAC8E;
	@%p43 bra 	$L__BB1_10;
	mov.f64 	%fd117, 0d3FF0000000000000;
	sub.f64 	%fd118, %fd117, %fd6;
	add.f64 	%fd119, %fd6, 0dBFF0000000000000;
	fma.rn.f64 	%fd120, %fd118, 0dC07F400000000000, %fd2;
	fma.rn.f64 	%fd121, %fd119, 0dC069000000000000, %fd3;
	fma.rn.f64 	%fd122, %fd120, %fd120, %fd8;
	fma.rn.f64 	%fd123, %fd121, %fd121, %fd122;
	sqrt.rn.f64 	%fd15, %fd123;
	mov.f64 	%fd159, 0d7FEFFFFFFFFFFFFF;
	mov.b32 	%r162, 0;
	mov.u32 	%r174, %r162;
$L__BB1_9:
	setp.ge.f64 	%p53, %fd15, %fd159;
	selp.f64 	%fd124, %fd159, %fd15, %p53;
	selp.b32 	%r110, %r174, %r162, %p53;
	setp.ge.f64 	%p54, %fd15, %fd124;
	selp.f64 	%fd125, %fd124, %fd15, %p54;
	add.s32 	%r111, %r162, 1;
	selp.b32 	%r112, %r110, %r111, %p54;
	setp.ge.f64 	%p55, %fd15, %fd125;
	selp.f64 	%fd126, %fd125, %fd15, %p55;
	add.s32 	%r113, %r162, 2;
	selp.b32 	%r114, %r112, %r113, %p55;
	setp.ge.f64 	%p56, %fd15, %fd126;
	selp.f64 	%fd127, %fd126, %fd15, %p56;
	add.s32 	%r115, %r162, 3;
	selp.b32 	%r116, %r114, %r115, %p56;
	setp.ge.f64 	%p57, %fd15, %fd127;
	selp.f64 	%fd128, %fd127, %fd15, %p57;
	add.s32 	%r117, %r162, 4;
	selp.b32 	%r118, %r116, %r117, %p57;
	setp.ge.f64 	%p58, %fd15, %fd128;
	selp.f64 	%fd129, %fd128, %fd15, %p58;
	add.s32 	%r119, %r162, 5;
	selp.b32 	%r120, %r118, %r119, %p58;
	setp.ge.f64 	%p59, %fd15, %fd129;
	selp.f64 	%fd130, %fd129, %fd15, %p59;
	add.s32 	%r121, %r162, 6;
	selp.b32 	%r122, %r120, %r121, %p59;
	setp.ge.f64 	%p60, %fd15, %fd130;
	selp.f64 	%fd159, %fd130, %fd15, %p60;
	add.s32 	%r123, %r162, 7;
	selp.b32 	%r174, %r122, %r123, %p60;
	add.s32 	%r162, %r162, 8;
	setp.eq.s32 	%p61, %r162, 8376;
	@%p61 bra 	$L__BB1_23;
	bra.uni 	$L__BB1_9;
$L__BB1_10:
	mov.f64 	%fd102, 0d3FF0000000000000;
	sub.f64 	%fd103, %fd102, %fd6;
	sub.f64 	%fd104, %fd6, %fd7;
	fma.rn.f64 	%fd105, %fd103, 0dC07F400000000000, %fd2;
	fma.rn.f64 	%fd106, %fd104, 0dC069000000000000, %fd3;
	fma.rn.f64 	%fd107, %fd105, %fd105, %fd8;
	fma.rn.f64 	%fd108, %fd106, %fd106, %fd107;
	sqrt.rn.f64 	%fd18, %fd108;
	mov.f64 	%fd160, 0d7FEFFFFFFFFFFFFF;
	mov.b32 	%r164, 0;
	mov.u32 	%r174, %r164;
$L__BB1_11:
	setp.ge.f64 	%p44, %fd18, %fd160;
	selp.f64 	%fd109, %fd160, %fd18, %p44;
	selp.b32 	%r95, %r174, %r164, %p44;
	setp.ge.f64 	%p45, %fd18, %fd109;
	selp.f64 	%fd110, %fd109, %fd18, %p45;
	add.s32 	%r96, %r164, 1;
	selp.b32 	%r97, %r95, %r96, %p45;
	setp.ge.f64 	%p46, %fd18, %fd110;
	selp.f64 	%fd111, %fd110, %fd18, %p46;
	add.s32 	%r98, %r164, 2;
	selp.b32 	%r99, %r97, %r98, %p46;
	setp.ge.f64 	%p47, %fd18, %fd111;
	selp.f64 	%fd112, %fd111, %fd18, %p47;
	add.s32 	%r100, %r164, 3;
	selp.b32 	%r101, %r99, %r100, %p47;
	setp.ge.f64 	%p48, %fd18, %fd112;
	selp.f64 	%fd113, %fd112, %fd18, %p48;
	add.s32 	%r102, %r164, 4;
	selp.b32 	%r103, %r101, %r102, %p48;
	setp.ge.f64 	%p49, %fd18, %fd113;
	selp.f64 	%fd114, %fd113, %fd18, %p49;
	add.s32 	%r104, %r164, 5;
	selp.b32 	%r105, %r103, %r104, %p49;
	setp.ge.f64 	%p50, %fd18, %fd114;
	selp.f64 	%fd115, %fd114, %fd18, %p50;
	add.s32 	%r106, %r164, 6;
	selp.b32 	%r107, %r105, %r106, %p50;
	setp.ge.f64 	%p51, %fd18, %fd115;
	selp.f64 	%fd160, %fd115, %fd18, %p51;
	add.s32 	%r108, %r164, 7;
	selp.b32 	%r174, %r107, %r108, %p51;
	add.s32 	%r164, %r164, 8;
	setp.eq.s32 	%p52, %r164, 8376;
	@%p52 bra 	$L__BB1_23;
	bra.uni 	$L__BB1_11;
$L__BB1_12:
	setp.leu.f64 	%p3, %fd1, 0d3F82231832FCAC8E;
	@%p3 bra 	$L__BB1_18;
	setp.leu.f64 	%p23, %fd4, 0d3F82231832FCAC8E;
	@%p23 bra 	$L__BB1_16;
	add.f64 	%fd90, %fd5, 0dBFF0000000000000;
	fma.rn.f64 	%fd91, %fd90, 0dC07F400000000000, %fd2;
	fma.rn.f64 	%fd92, %fd91, %fd91, %fd8;
	fma.rn.f64 	%fd93, %fd3, %fd3, %fd92;
	sqrt.rn.f64 	%fd21, %fd93;
	mov.f64 	%fd161, 0d7FEFFFFFFFFFFFFF;
	mov.b32 	%r166, 0;
	mov.u32 	%r174, %r166;
$L__BB1_15:
	setp.ge.f64 	%p33, %fd21, %fd161;
	selp.f64 	%fd94, %fd161, %fd21, %p33;
	selp.b32 	%r80, %r174, %r166, %p33;
	setp.ge.f64 	%p34, %fd21, %fd94;
	selp.f64 	%fd95, %fd94, %fd21, %p34;
	add.s32 	%r81, %r166, 1;
	selp.b32 	%r82, %r80, %r81, %p34;
	setp.ge.f64 	%p35, %fd21, %fd95;
	selp.f64 	%fd96, %fd95, %fd21, %p35;
	add.s32 	%r83, %r166, 2;
	selp.b32 	%r84, %r82, %r83, %p35;
	setp.ge.f64 	%p36, %fd21, %fd96;
	selp.f64 	%fd97, %fd96, %fd21, %p36;
	add.s32 	%r85, %r166, 3;
	selp.b32 	%r86, %r84, %r85, %p36;
	setp.ge.f64 	%p37, %fd21, %fd97;
	selp.f64 	%fd98, %fd97, %fd21, %p37;
	add.s32 	%r87, %r166, 4;
	selp.b32 	%r88, %r86, %r87, %p37;
	setp.ge.f64 	%p38, %fd21, %fd98;
	selp.f64 	%fd99, %fd98, %fd21, %p38;
	add.s32 	%r89, %r166, 5;
	selp.b32 	%r90, %r88, %r89, %p38;
	setp.ge.f64 	%p39, %fd21, %fd99;
	selp.f64 	%fd100, %fd99, %fd21, %p39;
	add.s32 	%r91, %r166, 6;
	selp.b32 	%r92, %r90, %r91, %p39;
	setp.ge.f64 	%p40, %fd21, %fd100;
	selp.f64 	%fd161, %fd100, %fd21, %p40;
	add.s32 	%r93, %r166, 7;
	selp.b32 	%r174, %r92, %r93, %p40;
	add.s32 	%r166, %r166, 8;
	setp.eq.s32 	%p41, %r166, 8376;
	@%p41 bra 	$L__BB1_23;
	bra.uni 	$L__BB1_15;
$L__BB1_16:
	add.f64 	%fd75, %fd5, 0dBFF0000000000000;
	mov.f64 	%fd76, 0d3FF0000000000000;
	sub.f64 	%fd77, %fd76, %fd7;
	fma.rn.f64 	%fd78, %fd75, 0dC07F400000000000, %fd2;
	fma.rn.f64 	%fd79, %fd77, 0dC069000000000000, %fd3;
	fma.rn.f64 	%fd80, %fd78, %fd78, %fd8;
	fma.rn.f64 	%fd81, %fd79, %fd79, %fd80;
	sqrt.rn.f64 	%fd24, %fd81;
	mov.f64 	%fd162, 0d7FEFFFFFFFFFFFFF;
	mov.b32 	%r168, 0;
	mov.u32 	%r174, %r168;
$L__BB1_17:
	setp.ge.f64 	%p24, %fd24, %fd162;
	selp.f64 	%fd82, %fd162, %fd24, %p24;
	selp.b32 	%r65, %r174, %r168, %p24;
	setp.ge.f64 	%p25, %fd24, %fd82;
	selp.f64 	%fd83, %fd82, %fd24, %p25;
	add.s32 	%r66, %r168, 1;
	selp.b32 	%r67, %r65, %r66, %p25;
	setp.ge.f64 	%p26, %fd24, %fd83;
	selp.f64 	%fd84, %fd83, %fd24, %p26;
	add.s32 	%r68, %r168, 2;
	selp.b32 	%r69, %r67, %r68, %p26;
	setp.ge.f64 	%p27, %fd24, %fd84;
	selp.f64 	%fd85, %fd84, %fd24, %p27;
	add.s32 	%r70, %r168, 3;
	selp.b32 	%r71, %r69, %r70, %p27;
	setp.ge.f64 	%p28, %fd24, %fd85;
	selp.f64 	%fd86, %fd85, %fd24, %p28;
	add.s32 	%r72, %r168, 4;
	selp.b32 	%r73, %r71, %r72, %p28;
	setp.ge.f64 	%p29, %fd24, %fd86;
	selp.f64 	%fd87, %fd86, %fd24, %p29;
	add.s32 	%r74, %r168, 5;
	selp.b32 	%r75, %r73, %r74, %p29;
	setp.ge.f64 	%p30, %fd24, %fd87;
	selp.f64 	%fd88, %fd87, %fd24, %p30;
	add.s32 	%r76, %r168, 6;
	selp.b32 	%r77, %r75, %r76, %p30;
	setp.ge.f64 	%p31, %fd24, %fd88;
	selp.f64 	%fd162, %fd88, %fd24, %p31;
	add.s32 	%r78, %r168, 7;
	selp.b32 	%r174, %r77, %r78, %p31;
	add.s32 	%r168, %r168, 8;
	setp.eq.s32 	%p32, %r168, 8376;
	@%p32 bra 	$L__BB1_23;
	bra.uni 	$L__BB1_17;
$L__BB1_18:
	setp.leu.f64 	%p4, %fd4, 0d3F82231832FCAC8E;
	@%p4 bra 	$L__BB1_21;
	sub.f64 	%fd61, %fd5, %fd6;
	add.f64 	%fd62, %fd6, 0dBFF0000000000000;
	fma.rn.f64 	%fd63, %fd61, 0dC07F400000000000, %fd2;
	fma.rn.f64 	%fd64, %fd62, 0dC069000000000000, %fd3;
	fma.rn.f64 	%fd65, %fd63, %fd63, %fd8;
	fma.rn.f64 	%fd66, %fd64, %fd64, %fd65;
	sqrt.rn.f64 	%fd27, %fd66;
	mov.f64 	%fd163, 0d7FEFFFFFFFFFFFFF;
	mov.b32 	%r170, 0;
	mov.u32 	%r174, %r170;
$L__BB1_20:
	setp.ge.f64 	%p14, %fd27, %fd163;
	selp.f64 	%fd67, %fd163, %fd27, %p14;
	selp.b32 	%r50, %r174, %r170, %p14;
	setp.ge.f64 	%p15, %fd27, %fd67;
	selp.f64 	%fd68, %fd67, %fd27, %p15;
	add.s32 	%r51, %r170, 1;
	selp.b32 	%r52, %r50, %r51, %p15;
	setp.ge.f64 	%p16, %fd27, %fd68;
	selp.f64 	%fd69, %fd68, %fd27, %p16;
	add.s32 	%r53, %r170, 2;
	selp.b32 	%r54, %r52, %r53, %p16;
	setp.ge.f64 	%p17, %fd27, %fd69;
	selp.f64 	%fd70, %fd69, %fd27, %p17;
	add.s32 	%r55, %r170, 3;
	selp.b32 	%r56, %r54, %r55, %p17;
	setp.ge.f64 	%p18, %fd27, %fd70;
	selp.f64 	%fd71, %fd70, %fd27, %p18;
	add.s32 	%r57, %r170, 4;
	selp.b32 	%r58, %r56, %r57, %p18;
	setp.ge.f64 	%p19, %fd27, %fd71;
	selp.f64 	%fd72, %fd71, %fd27, %p19;
	add.s32 	%r59, %r170, 5;
	selp.b32 	%r60, %r58, %r59, %p19;
	setp.ge.f64 	%p20, %fd27, %fd72;
	selp.f64 	%fd73, %fd72, %fd27, %p20;
	add.s32 	%r61, %r170, 6;
	selp.b32 	%r62, %r60, %r61, %p20;
	setp.ge.f64 	%p21, %fd27, %fd73;
	selp.f64 	%fd163, %fd73, %fd27, %p21;
	add.s32 	%r63, %r170, 7;
	selp.b32 	%r174, %r62, %r63, %p21;
	add.s32 	%r170, %r170, 8;
	setp.eq.s32 	%p22, %r170, 8376;
	@%p22 bra 	$L__BB1_23;
	bra.uni 	$L__BB1_20;
$L__BB1_21:
	sub.f64 	%fd47, %fd5, %fd6;
	sub.f64 	%fd48, %fd6, %fd7;
	fma.rn.f64 	%fd49, %fd47, 0dC07F400000000000, %fd2;
	fma.rn.f64 	%fd50, %fd48, 0dC069000000000000, %fd3;
	fma.rn.f64 	%fd51, %fd49, %fd49, %fd8;
	fma.rn.f64 	%fd52, %fd50, %fd50, %fd51;
	sqrt.rn.f64 	%fd30, %fd52;
	mov.f64 	%fd164, 0d7FEFFFFFFFFFFFFF;
	mov.b32 	%r172, 0;
	mov.u32 	%r174, %r172;
$L__BB1_22:
	setp.ge.f64 	%p5, %fd30, %fd164;
	selp.f64 	%fd53, %fd164, %fd30, %p5;
	selp.b32 	%r35, %r174, %r172, %p5;
	setp.ge.f64 	%p6, %fd30, %fd53;
	selp.f64 	%fd54, %fd53, %fd30, %p6;
	add.s32 	%r36, %r172, 1;
	selp.b32 	%r37, %r35, %r36, %p6;
	setp.ge.f64 	%p7, %fd30, %fd54;
	selp.f64 	%fd55, %fd54, %fd30, %p7;
	add.s32 	%r38, %r172, 2;
	selp.b32 	%r39, %r37, %r38, %p7;
	setp.ge.f64 	%p8, %fd30, %fd55;
	selp.f64 	%fd56, %fd55, %fd30, %p8;
	add.s32 	%r40, %r172, 3;
	selp.b32 	%r41, %r39, %r40, %p8;
	setp.ge.f64 	%p9, %fd30, %fd56;
	selp.f64 	%fd57, %fd56, %fd30, %p9;
	add.s32 	%r42, %r172, 4;
	selp.b32 	%r43, %r41, %r42, %p9;
	setp.ge.f64 	%p10, %fd30, %fd57;
	selp.f64 	%fd58, %fd57, %fd30, %p10;
	add.s32 	%r44, %r172, 5;
	selp.b32 	%r45, %r43, %r44, %p10;
	setp.ge.f64 	%p11, %fd30, %fd58;
	selp.f64 	%fd59, %fd58, %fd30, %p11;
	add.s32 	%r46, %r172, 6;
	selp.b32 	%r47, %r45, %r46, %p11;
	setp.ge.f64 	%p12, %fd30, %fd59;
	selp.f64 	%fd164, %fd59, %fd30, %p12;
	add.s32 	%r48, %r172, 7;
	selp.b32 	%r174, %r47, %r48, %p12;
	add.s32 	%r172, %r172, 8;
	setp.ne.s32 	%p13, %r172, 8376;
	@%p13 bra 	$L__BB1_22;
$L__BB1_23:
	cvta.to.global.u64 	%rd6, %rd2;
	mul.lo.s32 	%r154, %r174, 6;
	mul.wide.u32 	%rd7, %r154, 8;
	add.s64 	%rd8, %rd1, %rd7;
	ld.global.f64 	%fd154, [%rd8+24];
	cvt.rzi.s32.f64 	%r155, %fd154;
	st.global.u32 	[%rd6], %r155;
	ld.global.f64 	%fd155, [%rd8+32];
	cvt.rzi.s32.f64 	%r156, %fd155;
	st.global.u32 	[%rd6+4], %r156;
	ld.global.f64 	%fd156, [%rd8+40];
	cvt.rzi.s32.f64 	%r157, %fd156;
	st.global.u32 	[%rd6+8], %r157;
	ret;

}
.func  (.param .b64 func_retval0) __internal_accurate_pow(
	.param .b64 __internal_accurate_pow_param_0,
	.param .b64 __internal_accurate_pow_param_1
)
{
	.reg .pred 	%p<8>;
	.reg .b32 	%r<49>;
	.reg .b32 	%f<3>;
	.reg .b64 	%fd<109>;

	ld.param.f64 	%fd10, [__internal_accurate_pow_param_0];
	ld.param.f64 	%fd11, [__internal_accurate_pow_param_1];
	{
	.reg .b32 %temp; 
	mov.b64 	{%temp, %r46}, %fd10;
	}
	{
	.reg .b32 %temp; 
	mov.b64 	{%r45, %temp}, %fd10;
	}
	shr.u32 	%r47, %r46, 20;
	setp.gt.u32 	%p1, %r46, 1048575;
	@%p1 bra 	$L__BB2_2;
	mul.f64 	%fd12, %fd10, 0d4350000000000000;
	{
	.reg .b32 %temp; 
	mov.b64 	{%temp, %r46}, %fd12;
	}
	{
	.reg .b32 %temp; 
	mov.b64 	{%r45, %temp}, %fd12;
	}
	shr.u32 	%r16, %r46, 20;
	add.s32 	%r47, %r16, -54;
$L__BB2_2:
	add.s32 	%r48, %r47, -1023;
	and.b32  	%r17, %r46, -2146435073;
	or.b32  	%r18, %r17, 1072693248;
	mov.b64 	%fd107, {%r45, %r18};
	setp.lt.u32 	%p2, %r18, 1073127583;
	@%p2 bra 	$L__BB2_4;
	{
	.reg .b32 %temp; 
	mov.b64 	{%r19, %temp}, %fd107;
	}
	{
	.reg .b32 %temp; 
	mov.b64 	{%temp, %r20}, %fd107;
	}
	add.s32 	%r21, %r20, -1048576;
	mov.b64 	%fd107, {%r19, %r21};
	add.s32 	%r48, %r47, -1022;
$L__BB2_4:
	add.f64 	%fd13, %fd107, 0dBFF0000000000000;
	add.f64 	%fd14, %fd107, 0d3FF0000000000000;
	rcp.approx.ftz.f64 	%fd15, %fd14;
	neg.f64 	%fd16, %fd14;
	fma.rn.f64 	%fd17, %fd16, %fd15, 0d3FF0000000000000;
	fma.rn.f64 	%fd18, %fd17, %fd17, %fd17;
	fma.rn.f64 	%fd19, %fd18, %fd15, %fd15;
	mul.f64 	%fd20, %fd13, %fd19;
	fma.rn.f64 	%fd21, %fd13, %fd19, %fd20;
	mul.f64 	%fd22, %fd21, %fd21;
	fma.rn.f64 	%fd23, %fd22, 0d3EB0F5FF7D2CAFE2, 0d3ED0F5D241AD3B5A;
	fma.rn.f64 	%fd24, %fd23, %fd22, 0d3EF3B20A75488A3F;
	fma.rn.f64 	%fd25, %fd24, %fd22, 0d3F1745CDE4FAECD5;
	fma.rn.f64 	%fd26, %fd25, %fd22, 0d3F3C71C7258A578B;
	fma.rn.f64 	%fd27, %fd26, %fd22, 0d3F6249249242B910;
	fma.rn.f64 	%fd28, %fd27, %fd22, 0d3F89999999999DFB;
	sub.f64 	%fd29, %fd13, %fd21;
	add.f64 	%fd30, %fd29, %fd29;
	neg.f64 	%fd31, %fd21;
	fma.rn.f64 	%fd32, %fd31, %fd13, %fd30;
	mul.f64 	%fd33, %fd19, %fd32;
	fma.rn.f64 	%fd34, %fd22, %fd28, 0d3FB5555555555555;
	mov.f64 	%fd35, 0d3FB5555555555555;
	sub.f64 	%fd36, %fd35, %fd34;
	fma.rn.f64 	%fd37, %fd22, %fd28, %fd36;
	add.f64 	%fd38, %fd37, 0dBC46A4CB00B9E7B0;
	add.f64 	%fd39, %fd34, %fd38;
	sub.f64 	%fd40, %fd34, %fd39;
	add.f64 	%fd41, %fd38, %fd40;
	mul.rn.f64 	%fd42, %fd21, %fd21;
	neg.f64 	%fd43, %fd42;
	fma.rn.f64 	%fd44, %fd21, %fd21, %fd43;
	{
	.reg .b32 %temp; 
	mov.b64 	{%r22, %temp}, %fd33;
	}
	{
	.reg .b32 %temp; 
	mov.b64 	{%temp, %r23}, %fd33;
	}
	add.s32 	%r24, %r23, 1048576;
	mov.b64 	%fd45, {%r22, %r24};
	fma.rn.f64 	%fd46, %fd21, %fd45, %fd44;
	mul.rn.f64 	%fd47, %fd42, %fd21;
	neg.f64 	%fd48, %fd47;
	fma.rn.f64 	%fd49, %fd42, %fd21, %fd48;
	fma.rn.f64 	%fd50, %fd42, %fd33, %fd49;
	fma.rn.f64 	%fd51, %fd46, %fd21, %fd50;
	mul.rn.f64 	%fd52, %fd39, %fd47;
	neg.f64 	%fd53, %fd52;
	fma.rn.f64 	%fd54, %fd39, %fd47, %fd53;
	fma.rn.f64 	%fd55, %fd39, %fd51, %fd54;
	fma.rn.f64 	%fd56, %fd41, %fd47, %fd55;
	add.f64 	%fd57, %fd52, %fd56;
	sub.f64 	%fd58, %fd52, %fd57;
	add.f64 	%fd59, %fd56, %fd58;
	add.f64 	%fd60, %fd21, %fd57;
	sub.f64 	%fd61, %fd21, %fd60;
	add.f64 	%fd62, %fd57, %fd61;
	add.f64 	%fd63, %fd59, %fd62;
	add.f64 	%fd64, %fd33, %fd63;
	add.f64 	%fd65, %fd60, %fd64;
	sub.f64 	%fd66, %fd60, %fd65;
	add.f64 	%fd67, %fd64, %fd66;
	xor.b32  	%r25, %r48, -2147483648;
	mov.b32 	%r26, 1127219200;
	mov.b64 	%fd68, {%r25, %r26};
	mov.b32 	%r27, -2147483648;
	mov.b64 	%fd69, {%r27, %r26};
	sub.f64 	%fd70, %fd68, %fd69;
	fma.rn.f64 	%fd71, %fd70, 0d3FE62E42FEFA39EF, %fd65;
	fma.rn.f64 	%fd72, %fd70, 0dBFE62E42FEFA39EF, %fd71;
	sub.f64 	%fd73, %fd72, %fd65;
	sub.f64 	%fd74, %fd67, %fd73;
	fma.rn.f64 	%fd75, %fd70, 0d3C7ABC9E3B39803F, %fd74;
	add.f64 	%fd76, %fd71, %fd75;
	sub.f64 	%fd77, %fd71, %fd76;
	add.f64 	%fd78, %fd75, %fd77;
	{
	.reg .b32 %temp; 
	mov.b64 	{%temp, %r28}, %fd11;
	}
	{
	.reg .b32 %temp; 
	mov.b64 	{%r29, %temp}, %fd11;
	}
	shl.b32 	%r30, %r28, 1;
	setp.gt.u32 	%p3, %r30, -33554433;
	and.b32  	%r31, %r28, -15728641;
	selp.b32 	%r32, %r31, %r28, %p3;
	mov.b64 	%fd79, {%r29, %r32};
	mul.rn.f64 	%fd80, %fd76, %fd79;
	neg.f64 	%fd81, %fd80;
	fma.rn.f64 	%fd82, %fd76, %fd79, %fd81;
	fma.rn.f64 	%fd83, %fd78, %fd79, %fd82;
	add.f64 	%fd4, %fd80, %fd83;
	sub.f64 	%fd84, %fd80, %fd4;
	add.f64 	%fd5, %fd83, %fd84;
	fma.rn.f64 	%fd85, %fd4, 0d3FF71547652B82FE, 0d4338000000000000;
	{
	.reg .b32 %temp; 
	mov.b64 	{%r13, %temp}, %fd85;
	}
	mov.f64 	%fd86, 0dC338000000000000;
	add.rn.f64 	%fd87, %fd85, %fd86;
	fma.rn.f64 	%fd88, %fd87, 0dBFE62E42FEFA39EF, %fd4;
	fma.rn.f64 	%fd89, %fd87, 0dBC7ABC9E3B39803F, %fd88;
	fma.rn.f64 	%fd90, %fd89, 0d3E5ADE1569CE2BDF, 0d3E928AF3FCA213EA;
	fma.rn.f64 	%fd91, %fd90, %fd89, 0d3EC71DEE62401315;
	fma.rn.f64 	%fd92, %fd91, %fd89, 0d3EFA01997C89EB71;
	fma.rn.f64 	%fd93, %fd92, %fd89, 0d3F2A01A014761F65;
	fma.rn.f64 	%fd94, %fd93, %fd89, 0d3F56C16C1852B7AF;
	fma.rn.f64 	%fd95, %fd94, %fd89, 0d3F81111111122322;
	fma.rn.f64 	%fd96, %fd95, %fd89, 0d3FA55555555502A1;
	fma.rn.f64 	%fd97, %fd96, %fd89, 0d3FC5555555555511;
	fma.rn.f64 	%fd98, %fd97, %fd89, 0d3FE000000000000B;
	fma.rn.f64 	%fd99, %fd98, %fd89, 0d3FF0000000000000;
	fma.rn.f64 	%fd100, %fd99, %fd89, 0d3FF0000000000000;
	{
	.reg .b32 %temp; 
	mov.b64 	{%r14, %temp}, %fd100;
	}
	{
	.reg .b32 %temp; 
	mov.b64 	{%temp, %r15}, %fd100;
	}
	shl.b32 	%r33, %r13, 20;
	add.s32 	%r34, %r33, %r15;
	mov.b64 	%fd108, {%r14, %r34};
	{
	.reg .b32 %temp; 
	mov.b64 	{%temp, %r35}, %fd4;
	}
	mov.b32 	%f2, %r35;
	abs.f32 	%f1, %f2;
	setp.lt.f32 	%p4, %f1, 0f4086232B;
	@%p4 bra 	$L__BB2_7;
	setp.lt.f64 	%p5, %fd4, 0d0000000000000000;
	add.f64 	%fd101, %fd4, 0d7FF0000000000000;
	selp.f64 	%fd108, 0d0000000000000000, %fd101, %p5;
	setp.geu.f32 	%p6, %f1, 0f40874800;
	@%p6 bra 	$L__BB2_7;
	shr.u32 	%r36, %r13, 31;
	add.s32 	%r37, %r13, %r36;
	shr.s32 	%r38, %r37, 1;
	shl.b32 	%r39, %r38, 20;
	add.s32 	%r40, %r15, %r39;
	mov.b64 	%fd102, {%r14, %r40};
	sub.s32 	%r41, %r13, %r38;
	shl.b32 	%r42, %r41, 20;
	add.s32 	%r43, %r42, 1072693248;
	mov.b32 	%r44, 0;
	mov.b64 	%fd103, {%r44, %r43};
	mul.f64 	%fd108, %fd103, %fd102;
$L__BB2_7:
	abs.f64 	%fd104, %fd108;
	setp.eq.f64 	%p7, %fd104, 0d7FF0000000000000;
	fma.rn.f64 	%fd105, %fd108, %fd5, %fd108;
	selp.f64 	%fd106, %fd108, %fd105, %p7;
	st.param.f64 	[func_retval0], %fd106;
	ret;

}


// ===== COMPILED SASS (sm_100) =====

	.target	sm_100

	.elftype	@"ET_EXEC"


//--------------------- .note.nv.tkinfo           --------------------------
	.section	.note.nv.tkinfo,"",@"SHT_NOTE"
	.sectionflags	@"SHF_NOTE_NV_TKINFO"
	.tkinfo
        /*0018*/ 	.word	0x00000002
        /*0030*/ 	.string	""
        /*0030*/ 	.string	"ptxas"
        /*0030*/ 	.string	"Cuda compilation tools, release 13.0, V13.0.88"
        /*0030*/ 	.string	"Build cuda_13.0.r13.0/compiler.36424714_0"
        /*0030*/ 	.string	"-arch sm_100 -m 64 "



//--------------------- .note.nv.cuinfo           --------------------------
	.section	.note.nv.cuinfo,"",@"SHT_NOTE"
	.sectionflags	@"SHF_NOTE_NV_CUINFO"
        /*0018*/ 	.short	0x0002
        /*001a*/ 	.short	0x0064
        /*001c*/ 	.short	0x0082
	.zero		2


//--------------------- .nv.info                  --------------------------
	.section	.nv.info,"",@"SHT_CUDA_INFO"
	.align	4


	//----- nvinfo : EIATTR_REGCOUNT
	.align		4
        /*0000*/ 	.byte	0x04, 0x2f
        /*0002*/ 	.short	(.L_9 - .L_8)
	.align		4
.L_8:
        /*0004*/ 	.word	index@(_Z8correct2PiPdS0_PcS_)
        /*0008*/ 	.word	0x00000030


	//----- nvinfo : EIATTR_FRAME_SIZE
	.align		4
.L_9:
        /*000c*/ 	.byte	0x04, 0x11
        /*000e*/ 	.short	(.L_11 - .L_10)
	.align		4
.L_10:
        /*0010*/ 	.word	index@($_Z8correct2PiPdS0_PcS_$__internal_accurate_pow)
        /*0014*/ 	.word	0x00000000


	//----- nvinfo : EIATTR_FRAME_SIZE
	.align		4
.L_11:
        /*0018*/ 	.byte	0x04, 0x11
        /*001a*/ 	.short	(.L_13 - .L_12)
	.align		4
.L_12:
        /*001c*/ 	.word	index@($__internal_3_$__cuda_sm20_dsqrt_rn_f64_mediumpath_v1)
        /*0020*/ 	.word	0x00000000


	//----- nvinfo : EIATTR_FRAME_SIZE
	.align		4
.L_13:
        /*0024*/ 	.byte	0x04, 0x11
        /*0026*/ 	.short	(.L_15 - .L_14)
	.align		4
.L_14:
        /*0028*/ 	.word	index@($__internal_2_$__cuda_sm20_div_rn_f64_full)
        /*002c*/ 	.word	0x00000000


	//----- nvinfo : EIATTR_FRAME_SIZE
	.align		4
.L_15:
        /*0030*/ 	.byte	0x04, 0x11
        /*0032*/ 	.short	(.L_17 - .L_16)
	.align		4
.L_16:
        /*0034*/ 	.word	index@(_Z8correct2PiPdS0_PcS_)
        /*0038*/ 	.word	0x00000000


	//----- nvinfo : EIATTR_REGCOUNT
	.align		4
.L_17:
        /*003c*/ 	.byte	0x04, 0x2f
        /*003e*/ 	.short	(.L_19 - .L_18)
	.align		4
.L_18:
        /*0040*/ 	.word	index@(_Z8correct3PiPdS0_)
        /*0044*/ 	.word	0x00000028


	//----- nvinfo : EIATTR_FRAME_SIZE
	.align		4
.L_19:
        /*0048*/ 	.byte	0x04, 0x11
        /*004a*/ 	.short	(.L_21 - .L_20)
	.align		4
.L_20:
        /*004c*/ 	.word	index@($__internal_1_$__cuda_sm20_dsqrt_rn_f64_mediumpath_v1)
        /*0050*/ 	.word	0x00000000


	//----- nvinfo : EIATTR_FRAME_SIZE
	.align		4
.L_21:
        /*0054*/ 	.byte	0x04, 0x11
        /*0056*/ 	.short	(.L_23 - .L_22)
	.align		4
.L_22:
        /*0058*/ 	.word	index@($__internal_0_$__cuda_sm20_div_rn_f64_full)
        /*005c*/ 	.word	0x00000000


	//----- nvinfo : EIATTR_FRAME_SIZE
	.align		4
.L_23:
        /*0060*/ 	.byte	0x04, 0x11
        /*0062*/ 	.short	(.L_25 - .L_24)
	.align		4
.L_24:
        /*0064*/ 	.word	index@(_Z8correct3PiPdS0_)
        /*0068*/ 	.word	0x00000000


	//----- nvinfo : EIATTR_MIN_STACK_SIZE
	.align		4
.L_25:
        /*006c*/ 	.byte	0x04, 0x12
        /*006e*/ 	.short	(.L_27 - .L_26)
	.align		4
.L_26:
        /*0070*/ 	.word	index@(_Z8correct3PiPdS0_)
        /*0074*/ 	.word	0x00000000


	//----- nvinfo : EIATTR_MIN_STACK_SIZE
	.align		4
.L_27:
        /*0078*/ 	.byte	0x04, 0x12
        /*007a*/ 	.short	(.L_29 - .L_28)
	.align		4
.L_28:
        /*007c*/ 	.word	index@(_Z8correct2PiPdS0_PcS_)
        /*0080*/ 	.word	0x00000000
.L_29:


//--------------------- .nv.compat                --------------------------
	.section	.nv.compat,"",@"SHT_CUDA_COMPAT_INFO"
	.align	4
        /*0000*/ 	.byte	0x02, 0x09, 0x00, 0x00, 0x02, 0x02, 0x01, 0x00, 0x02, 0x05, 0x05, 0x00, 0x03, 0x07, 0x01, 0x01
        /*0010*/ 	.byte	0x02, 0x03, 0x00, 0x00, 0x02, 0x06, 0x01, 0x00, 0x04, 0x0b, 0x08, 0x00, 0x01, 0x00, 0x00, 0x00
        /*0020*/ 	.byte	0x00, 0x00, 0x00, 0x00


//--------------------- .nv.info._Z8correct3PiPdS0_ --------------------------
	.section	.nv.info._Z8correct3PiPdS0_,"",@"SHT_CUDA_INFO"
	.sectionflags	@""
	.align	4


	//----- nvinfo : EIATTR_CUDA_API_VERSION
	.align		4
        /*0000*/ 	.byte	0x04, 0x37
        /*0002*/ 	.short	(.L_31 - .L_30)
.L_30:
        /*0004*/ 	.word	0x00000082


	//----- nvinfo : EIATTR_KPARAM_INFO
	.align		4
.L_31:
        /*0008*/ 	.byte	0x04, 0x17
        /*000a*/ 	.short	(.L_33 - .L_32)
.L_32:
        /*000c*/ 	.word	0x00000000
        /*0010*/ 	.short	0x0002
        /*0012*/ 	.short	0x0010
        /*0014*/ 	.byte	0x00, 0xf5, 0x21, 0x00


	//----- nvinfo : EIATTR_KPARAM_INFO
	.align		4
.L_33:
        /*0018*/ 	.byte	0x04, 0x17
        /*001a*/ 	.short	(.L_35 - .L_34)
.L_34:
        /*001c*/ 	.word	0x00000000
        /*0020*/ 	.short	0x0001
        /*0022*/ 	.short	0x0008
        /*0024*/ 	.byte	0x00, 0xf5, 0x21, 0x00


	//----- nvinfo : EIATTR_KPARAM_INFO
	.align		4
.L_35:
        /*0028*/ 	.byte	0x04, 0x17
        /*002a*/ 	.short	(.L_37 - .L_36)
.L_36:
        /*002c*/ 	.word	0x00000000
        /*0030*/ 	.short	0x0000
        /*0032*/ 	.short	0x0000
        /*0034*/ 	.byte	0x00, 0xf5, 0x21, 0x00


	//----- nvinfo : EIATTR_SPARSE_MMA_MASK
	.align		4
.L_37:
        /*0038*/ 	.byte	0x03, 0x50
        /*003a*/ 	.short	0x0000


	//----- nvinfo : EIATTR_MAXREG_COUNT
	.align		4
        /*003c*/ 	.byte	0x03, 0x1b
        /*003e*/ 	.short	0x00ff


	//----- nvinfo : EIATTR_MERCURY_ISA_VERSION
	.align		4
        /*0040*/ 	.byte	0x03, 0x5f
        /*0042*/ 	.short	0x0101


	//----- nvinfo : EIATTR_VRC_CTA_INIT_COUNT
	.align		4
        /*0044*/ 	.byte	0x02, 0x4a
	.zero		1
	.zero		1


	//----- nvinfo : EIATTR_EXIT_INSTR_OFFSETS
	.align		4
        /*0048*/ 	.byte	0x04, 0x1c
        /*004a*/ 	.short	(.L_39 - .L_38)


	//   ....[0]....
.L_38:
        /*004c*/ 	.word	0x0000dbb0


	//----- nvinfo : EIATTR_CRS_STACK_SIZE
	.align		4
.L_39:
        /*0050*/ 	.byte	0x04, 0x1e
        /*0052*/ 	.short	(.L_41 - .L_40)
.L_40:
        /*0054*/ 	.word	0x00000000


	//----- nvinfo : EIATTR_CBANK_PARAM_SIZE
	.align		4
.L_41:
        /*0058*/ 	.byte	0x03, 0x19
        /*005a*/ 	.short	0x0018


	//----- nvinfo : EIATTR_PARAM_CBANK
	.align		4
        /*005c*/ 	.byte	0x04, 0x0a
        /*005e*/ 	.short	(.L_43 - .L_42)
	.align		4
.L_42:
        /*0060*/ 	.word	index@(.nv.constant0._Z8correct3PiPdS0_)
        /*0064*/ 	.short	0x0380
        /*0066*/ 	.short	0x0018


	//----- nvinfo : EIATTR_SW_WAR
	.align		4
.L_43:
        /*0068*/ 	.byte	0x04, 0x36
        /*006a*/ 	.short	(.L_45 - .L_44)
.L_44:
        /*006c*/ 	.word	0x00000008
.L_45:


//--------------------- .nv.info._Z8correct2PiPdS0_PcS_ --------------------------
	.section	.nv.info._Z8correct2PiPdS0_PcS_,"",@"SHT_CUDA_INFO"
	.sectionflags	@""
	.align	4


	//----- nvinfo : EIATTR_CUDA_API_VERSION
	.align		4
        /*0000*/ 	.byte	0x04, 0x37
        /*0002*/ 	.short	(.L_47 - .L_46)
.L_46:
        /*0004*/ 	.word	0x00000082


	//----- nvinfo : EIATTR_KPARAM_INFO
	.align		4
.L_47:
        /*0008*/ 	.byte	0x04, 0x17
        /*000a*/ 	.short	(.L_49 - .L_48)
.L_48:
        /*000c*/ 	.word	0x00000000
        /*0010*/ 	.short	0x0004
        /*0012*/ 	.short	0x0020
        /*0014*/ 	.byte	0x00, 0xf5, 0x21, 0x00


	//----- nvinfo : EIATTR_KPARAM_INFO
	.align		4
.L_49:
        /*0018*/ 	.byte	0x04, 0x17
        /*001a*/ 	.short	(.L_51 - .L_50)
.L_50:
        /*001c*/ 	.word	0x00000000
        /*0020*/ 	.short	0x0003
        /*0022*/ 	.short	0x0018
        /*0024*/ 	.byte	0x00, 0xf5, 0x21, 0x00


	//----- nvinfo : EIATTR_KPARAM_INFO
	.align		4
.L_51:
        /*0028*/ 	.byte	0x04, 0x17
        /*002a*/ 	.short	(.L_53 - .L_52)
.L_52:
        /*002c*/ 	.word	0x00000000
        /*0030*/ 	.short	0x0002
        /*0032*/ 	.short	0x0010
        /*0034*/ 	.byte	0x00, 0xf5, 0x21, 0x00


	//----- nvinfo : EIATTR_KPARAM_INFO
	.align		4
.L_53:
        /*0038*/ 	.byte	0x04, 0x17
        /*003a*/ 	.short	(.L_55 - .L_54)
.L_54:
        /*003c*/ 	.word	0x00000000
        /*0040*/ 	.short	0x0001
        /*0042*/ 	.short	0x0008
        /*0044*/ 	.byte	0x00, 0xf5, 0x21, 0x00


	//----- nvinfo : EIATTR_KPARAM_INFO
	.align		4
.L_55:
        /*0048*/ 	.byte	0x04, 0x17
        /*004a*/ 	.short	(.L_57 - .L_56)
.L_56:
        /*004c*/ 	.word	0x00000000
        /*0050*/ 	.short	0x0000
        /*0052*/ 	.short	0x0000
        /*0054*/ 	.byte	0x00, 0xf5, 0x21, 0x00


	//----- nvinfo : EIATTR_SPARSE_MMA_MASK
	.align		4
.L_57:
        /*0058*/ 	.byte	0x03, 0x50
        /*005a*/ 	.short	0x0000


	//----- nvinfo : EIATTR_MAXREG_COUNT
	.align		4
        /*005c*/ 	.byte	0x03, 0x1b
        /*005e*/ 	.short	0x00ff


	//----- nvinfo : EIATTR_MERCURY_ISA_VERSION
	.align		4
        /*0060*/ 	.byte	0x03, 0x5f
        /*0062*/ 	.short	0x0101


	//----- nvinfo : EIATTR_VRC_CTA_INIT_COUNT
	.align		4
        /*0064*/ 	.byte	0x02, 0x4a
	.zero		1
	.zero		1


	//----- nvinfo : EIATTR_EXIT_INSTR_OFFSETS
	.align		4
        /*0068*/ 	.byte	0x04, 0x1c
        /*006a*/ 	.short	(.L_59 - .L_58)


	//   ....[0]....
.L_58:
        /*006c*/ 	.word	0x00004f20


	//----- nvinfo : EIATTR_CRS_STACK_SIZE
	.align		4
.L_59:
        /*0070*/ 	.byte	0x04, 0x1e
        /*0072*/ 	.short	(.L_61 - .L_60)
.L_60:
        /*0074*/ 	.word	0x00000000


	//----- nvinfo : EIATTR_CBANK_PARAM_SIZE
	.align		4
.L_61:
        /*0078*/ 	.byte	0x03, 0x19
        /*007a*/ 	.short	0x0028


	//----- nvinfo : EIATTR_PARAM_CBANK
	.align		4
        /*007c*/ 	.byte	0x04, 0x0a
        /*007e*/ 	.short	(.L_63 - .L_62)
	.align		4
.L_62:
        /*0080*/ 	.word	index@(.nv.constant0._Z8correct2PiPdS0_PcS_)
        /*0084*/ 	.short	0x0380
        /*0086*/ 	.short	0x0028


	//----- nvinfo : EIATTR_SW_WAR
	.align		4
.L_63:
        /*0088*/ 	.byte	0x04, 0x36
        /*008a*/ 	.short	(.L_65 - .L_64)
.L_64:
        /*008c*/ 	.word	0x00000008
.L_65:


//--------------------- .nv.callgraph             --------------------------
	.section	.nv.callgraph,"",@"SHT_CUDA_CALLGRAPH"
	.align	4
	.sectionentsize	8
	.align		4
        /*0000*/ 	.word	0x00000000
	.align		4
        /*0004*/ 	.word	0xffffffff
	.align		4
        /*0008*/ 	.word	0x00000000
	.align		4
        /*000c*/ 	.word	0xfffffffe
	.align		4
        /*0010*/ 	.word	0x00000000
	.align		4
        /*0014*/ 	.word	0xfffffffd
	.align		4
        /*0018*/ 	.word	0x00000000
	.align		4
        /*001c*/ 	.word	0xfffffffc


//--------------------- .nv.constant4             --------------------------
	.section	.nv.constant4,"a",@progbits
	.align	8
	.align		8
.nv.constant4:
        /*0000*/ 	.dword	GPU_PROFILE_SIZE
	.align		8
        /*0008*/ 	.dword	GPU_FRAME_DIMENSIONS
	.align		8
        /*0010*/ 	.dword	X
	.align		8
        /*0018*/ 	.dword	Y
	.align		8
        /*0020*/ 	.dword	Z
	.align		8
        /*0028*/ 	.dword	L
	.align		8
        /*0030*/ 	.dword	A
	.align		8
        /*0038*/ 	.dword	B


//--------------------- .text._Z8correct3PiPdS0_  --------------------------
	.section	.text._Z8correct3PiPdS0_,"ax",@progbits
	.align	128
        .global         _Z8correct3PiPdS0_
        .type           _Z8correct3PiPdS0_,@function
        .size           _Z8correct3PiPdS0_,(.L_x_94 - _Z8correct3PiPdS0_)
        .other          _Z8correct3PiPdS0_,@"STO_CUDA_ENTRY STV_DEFAULT"
_Z8correct3PiPdS0_:
.text._Z8correct3PiPdS0_:
[----:B------:R-:W-:Y:S08]  /*0000*/  LDC R1, c[0x0][0x37c] ;  /* 0x0000df00ff017b82 */ /* 0x000ff00000000800 */
[----:B------:R-:W0:Y:S01]  /*0010*/  LDC.64 R2, c[0x0][0x388] ;  /* 0x0000e200ff027b82 */ /* 0x000e220000000a00 */
[----:B------:R-:W0:Y:S02]  /*0020*/  LDCU.64 UR4, c[0x0][0x358] ;  /* 0x00006b00ff0477ac */ /* 0x000e240008000a00 */
[----:B0-----:R-:W2:Y:S05]  /*0030*/  LDG.E.64 R6, desc[UR4][R2.64] ;  /* 0x0000000402067981 */ /* 0x001eaa000c1e1b00 */
[----:B------:R-:W0:Y:S01]  /*0040*/  LDC.64 R12, c[0x0][0x390] ;  /* 0x0000e400ff0c7b82 */ /* 0x000e220000000a00 */
[----:B------:R-:W3:Y:S01]  /*0050*/  LDG.E.64 R4, desc[UR4][R2.64+0x10] ;  /* 0x0000100402047981 */ /* 0x000ee2000c1e1b00 */
[----:B------:R-:W1:Y:S01]  /*0060*/  MUFU.RCP64H R9, 0.95039987564086914062 ;  /* 0x3fee69ad00097908 */ /* 0x000e620000001800 */
[----:B------:R-:W-:-:S02]  /*0070*/  IMAD.MOV.U32 R14, RZ, RZ, 0x42c3c9ef ;  /* 0x42c3c9efff0e7424 */ /* 0x000fc400078e00ff */
[----:B------:R-:W-:Y:S01]  /*0080*/  IMAD.MOV.U32 R15, RZ, RZ, 0x3fee69ad ;  /* 0x3fee69adff0f7424 */ /* 0x000fe200078e00ff */
[----:B------:R4:W5:Y:S04]  /*0090*/  LDG.E.64 R24, desc[UR4][R2.64+0x8] ;  /* 0x0000080402187981 */ /* 0x000968000c1e1b00 */
[----:B0-----:R0:W5:Y:S04]  /*00a0*/  LDG.E.64 R22, desc[UR4][R12.64+0x18] ;  /* 0x000018040c167981 */ /* 0x001168000c1e1b00 */
[----:B------:R0:W5:Y:S04]  /*00b0*/  LDG.E.64 R20, desc[UR4][R12.64+0x20] ;  /* 0x000020040c147981 */ /* 0x000168000c1e1b00 */
[----:B------:R0:W5:Y:S01]  /*00c0*/  LDG.E.64 R18, desc[UR4][R12.64+0x28] ;  /* 0x000028040c127981 */ /* 0x000162000c1e1b00 */
[----:B------:R-:W-:-:S06]  /*00d0*/  IMAD.MOV.U32 R8, RZ, RZ, 0x1 ;  /* 0x00000001ff087424 */ /* 0x000fcc00078e00ff */
[----:B-1----:R-:W-:-:S08]  /*00e0*/  DFMA R10, R8, -R14, 1 ;  /* 0x3ff00000080a742b */ /* 0x002fd0000000080e */
[----:B------:R-:W-:-:S08]  /*00f0*/  DFMA R10, R10, R10, R10 ;  /* 0x0000000a0a0a722b */ /* 0x000fd0000000000a */
[----:B------:R-:W-:-:S08]  /*0100*/  DFMA R10, R8, R10, R8 ;  /* 0x0000000a080a722b */ /* 0x000fd00000000008 */
[----:B------:R-:W-:-:S08]  /*0110*/  DFMA R8, R10, -R14, 1 ;  /* 0x3ff000000a08742b */ /* 0x000fd0000000080e */
[----:B------:R-:W-:Y:S02]  /*0120*/  DFMA R8, R10, R8, R10 ;  /* 0x000000080a08722b */ /* 0x000fe4000000000a */
[----:B--2---:R-:W-:Y:S02]  /*0130*/  DADD R10, RZ, R6 ;  /* 0x00000000ff0a7229 */ /* 0x004fe40000000006 */
[----:B---3--:R-:W-:-:S06]  /*0140*/  DADD R4, RZ, R4 ;  /* 0x00000000ff047229 */ /* 0x008fcc0000000004 */
[----:B----4-:R-:W-:Y:S02]  /*0150*/  DMUL R2, R10, R8 ;  /* 0x000000080a027228 */ /* 0x010fe40000000000 */
[----:B------:R-:W-:-:S06]  /*0160*/  FSETP.GEU.AND P1, PT, |R11|, 6.5827683646048100446e-37, PT ;  /* 0x036000000b00780b */ /* 0x000fcc0003f2e200 */
[----:B------:R-:W-:-:S08]  /*0170*/  DFMA R6, R2, -R14, R10 ;  /* 0x8000000e0206722b */ /* 0x000fd0000000000a */
[----:B------:R-:W-:-:S10]  /*0180*/  DFMA R2, R8, R6, R2 ;  /* 0x000000060802722b */ /* 0x000fd40000000002 */
[----:B------:R-:W-:-:S05]  /*0190*/  FFMA R0, RZ, 1.8625999689102172852, R3 ;  /* 0x3fee69adff007823 */ /* 0x000fca0000000003 */
[----:B------:R-:W-:-:S13]  /*01a0*/  FSETP.GT.AND P0, PT, |R0|, 1.469367938527859385e-39, PT ;  /* 0x001000000000780b */ /* 0x000fda0003f04200 */
[----:B0-----:R-:W-:Y:S05]  /*01b0*/  @P0 BRA P1, `(.L_x_0) ;  /* 0x0000000000180947 */ /* 0x001fea0000800000 */
[----:B------:R-:W-:Y:S01]  /*01c0*/  IMAD.MOV.U32 R12, RZ, RZ, 0x42c3c9ef ;  /* 0x42c3c9efff0c7424 */ /* 0x000fe200078e00ff */
[----:B------:R-:W-:Y:S01]  /*01d0*/  MOV R36, 0x200 ;  /* 0x0000020000247802 */ /* 0x000fe20000000f00 */
[----:B------:R-:W-:-:S07]  /*01e0*/  IMAD.MOV.U32 R13, RZ, RZ, 0x3fee69ad ;  /* 0x3fee69adff0d7424 */ /* 0x000fce00078e00ff */
[----:B-----5:R-:W-:Y:S05]  /*01f0*/  CALL.REL.NOINC `($__internal_0_$__cuda_sm20_div_rn_f64_full) ;  /* 0x000000d800707944 */ /* 0x020fea0003c00000 */
[----:B------:R-:W-:Y:S02]  /*0200*/  IMAD.MOV.U32 R2, RZ, RZ, R8 ;  /* 0x000000ffff027224 */ /* 0x000fe400078e0008 */
[----:B------:R-:W-:-:S07]  /*0210*/  IMAD.MOV.U32 R3, RZ, RZ, R9 ;  /* 0x000000ffff037224 */ /* 0x000fce00078e0009 */
.L_x_0:
[----:B------:R-:W0:Y:S01]  /*0220*/  MUFU.RCP64H R7, 1.0887994766235351562 ;  /* 0x3ff16bb900077908 */ /* 0x000e220000001800 */
[----:B------:R-:W-:Y:S01]  /*0230*/  IMAD.MOV.U32 R10, RZ, RZ, -0x7381d7dc ;  /* 0x8c7e2824ff0a7424 */ /* 0x000fe200078e00ff */
[----:B------:R-:W-:Y:S01]  /*0240*/  FSETP.GEU.AND P1, PT, |R5|, 6.5827683646048100446e-37, PT ;  /* 0x036000000500780b */ /* 0x000fe20003f2e200 */
[----:B------:R-:W-:Y:S02]  /*0250*/  IMAD.MOV.U32 R11, RZ, RZ, 0x3ff16bb9 ;  /* 0x3ff16bb9ff0b7424 */ /* 0x000fe400078e00ff */
[----:B------:R-:W-:-:S06]  /*0260*/  IMAD.MOV.U32 R6, RZ, RZ, 0x1 ;  /* 0x00000001ff067424 */ /* 0x000fcc00078e00ff */
[----:B0-----:R-:W-:-:S08]  /*0270*/  DFMA R8, R6, -R10, 1 ;  /* 0x3ff000000608742b */ /* 0x001fd0000000080a */
[----:B------:R-:W-:-:S08]  /*0280*/  DFMA R8, R8, R8, R8 ;  /* 0x000000080808722b */ /* 0x000fd00000000008 */
[----:B------:R-:W-:-:S08]  /*0290*/  DFMA R8, R6, R8, R6 ;  /* 0x000000080608722b */ /* 0x000fd00000000006 */
[----:B------:R-:W-:-:S08]  /*02a0*/  DFMA R6, R8, -R10, 1 ;  /* 0x3ff000000806742b */ /* 0x000fd0000000080a */
[----:B------:R-:W-:-:S08]  /*02b0*/  DFMA R6, R8, R6, R8 ;  /* 0x000000060806722b */ /* 0x000fd00000000008 */
[----:B------:R-:W-:-:S08]  /*02c0*/  DMUL R8, R4, R6 ;  /* 0x0000000604087228 */ /* 0x000fd00000000000 */
[----:B------:R-:W-:-:S08]  /*02d0*/  DFMA R10, R8, -R10, R4 ;  /* 0x8000000a080a722b */ /* 0x000fd00000000004 */
[----:B------:R-:W-:-:S10]  /*02e0*/  DFMA R6, R6, R10, R8 ;  /* 0x0000000a0606722b */ /* 0x000fd40000000008 */
[----:B------:R-:W-:-:S05]  /*02f0*/  FFMA R0, RZ, 1.8860999345779418945, R7 ;  /* 0x3ff16bb9ff007823 */ /* 0x000fca0000000007 */
[----:B------:R-:W-:-:S13]  /*0300*/  FSETP.GT.AND P0, PT, |R0|, 1.469367938527859385e-39, PT ;  /* 0x001000000000780b */ /* 0x000fda0003f04200 */
[----:B------:R-:W-:Y:S05]  /*0310*/  @P0 BRA P1, `(.L_x_1) ;  /* 0x0000000000200947 */ /* 0x000fea0000800000 */
[----:B------:R-:W-:Y:S01]  /*0320*/  IMAD.MOV.U32 R10, RZ, RZ, R4 ;  /* 0x000000ffff0a7224 */ /* 0x000fe200078e0004 */
[----:B------:R-:W-:Y:S01]  /*0330*/  MOV R36, 0x380 ;  /* 0x0000038000247802 */ /* 0x000fe20000000f00 */
[----:B------:R-:W-:Y:S02]  /*0340*/  IMAD.MOV.U32 R11, RZ, RZ, R5 ;  /* 0x000000ffff0b7224 */ /* 0x000fe400078e0005 */
[----:B------:R-:W-:Y:S02]  /*0350*/  IMAD.MOV.U32 R12, RZ, RZ, -0x7381d7dc ;  /* 0x8c7e2824ff0c7424 */ /* 0x000fe400078e00ff */
[----:B------:R-:W-:-:S07]  /*0360*/  IMAD.MOV.U32 R13, RZ, RZ, 0x3ff16bb9 ;  /* 0x3ff16bb9ff0d7424 */ /* 0x000fce00078e00ff */
[----:B-----5:R-:W-:Y:S05]  /*0370*/  CALL.REL.NOINC `($__internal_0_$__cuda_sm20_div_rn_f64_full) ;  /* 0x000000d800107944 */ /* 0x020fea0003c00000 */
[----:B------:R-:W-:Y:S02]  /*0380*/  IMAD.MOV.U32 R6, RZ, RZ, R8 ;  /* 0x000000ffff067224 */ /* 0x000fe400078e0008 */
[----:B------:R-:W-:-:S07]  /*0390*/  IMAD.MOV.U32 R7, RZ, RZ, R9 ;  /* 0x000000ffff077224 */ /* 0x000fce00078e0009 */
.L_x_1:
[----:B------:R-:W0:Y:S01]  /*03a0*/  MUFU.RCP64H R5, 116 ;  /* 0x405d000000057908 */ /* 0x000e220000001800 */
[----:B------:R-:W-:Y:S01]  /*03b0*/  IMAD.MOV.U32 R10, RZ, RZ, 0x0 ;  /* 0x00000000ff0a7424 */ /* 0x000fe200078e00ff */
[----:B------:R-:W-:Y:S01]  /*03c0*/  UMOV UR6, 0x32fcac8e ;  /* 0x32fcac8e00067882 */ /* 0x000fe20000000000 */
[----:B------:R-:W-:Y:S01]  /*03d0*/  IMAD.MOV.U32 R11, RZ, RZ, 0x405d0000 ;  /* 0x405d0000ff0b7424 */ /* 0x000fe200078e00ff */
[----:B------:R-:W-:Y:S01]  /*03e0*/  UMOV UR7, 0x3f822318 ;  /* 0x3f82231800077882 */ /* 0x000fe20000000000 */
[----:B------:R-:W-:Y:S01]  /*03f0*/  IMAD.MOV.U32 R4, RZ, RZ, 0x1 ;  /* 0x00000001ff047424 */ /* 0x000fe200078e00ff */
[----:B------:R-:W-:Y:S02]  /*0400*/  DSETP.GT.AND P1, PT, R2, UR6, PT ;  /* 0x0000000602007e2a */ /* 0x000fe4000bf24000 */
[----:B-----5:R-:W-:-:S03]  /*0410*/  DADD R16, RZ, R24 ;  /* 0x00000000ff107229 */ /* 0x020fc60000000018 */
[----:B0-----:R-:W-:-:S08]  /*0420*/  DFMA R8, R4, -R10, 1 ;  /* 0x3ff000000408742b */ /* 0x001fd0000000080a */
[----:B------:R-:W-:-:S08]  /*0430*/  DFMA R8, R8, R8, R8 ;  /* 0x000000080808722b */ /* 0x000fd00000000008 */
[----:B------:R-:W-:-:S08]  /*0440*/  DFMA R8, R4, R8, R4 ;  /* 0x000000080408722b */ /* 0x000fd00000000004 */
[----:B------:R-:W-:Y:S01]  /*0450*/  DFMA R4, R8, -R10, 1 ;  /* 0x3ff000000804742b */ /* 0x000fe2000000080a */
[----:B------:R-:W-:Y:S02]  /*0460*/  IMAD.MOV.U32 R10, RZ, RZ, 0x66666666 ;  /* 0x66666666ff0a7424 */ /* 0x000fe400078e00ff */
[----:B------:R-:W-:-:S05]  /*0470*/  IMAD.MOV.U32 R11, RZ, RZ, 0x408c3a66 ;  /* 0x408c3a66ff0b7424 */ /* 0x000fca00078e00ff */
[----:B------:R-:W-:Y:S02]  /*0480*/  DFMA R4, R8, R4, R8 ;  /* 0x000000040804722b */ /* 0x000fe40000000008 */
[----:B------:R-:W-:-:S08]  /*0490*/  DFMA R12, R2, R10, 16 ;  /* 0x40300000020c742b */ /* 0x000fd0000000000a */
[----:B------:R-:W-:Y:S02]  /*04a0*/  DMUL R8, R12, R4 ;  /* 0x000000040c087228 */ /* 0x000fe40000000000 */
[----:B------:R-:W-:-:S06]  /*04b0*/  FSETP.GEU.AND P2, PT, |R13|, 6.5827683646048100446e-37, PT ;  /* 0x036000000d00780b */ /* 0x000fcc0003f4e200 */
[----:B------:R-:W-:-:S08]  /*04c0*/  DFMA R10, R8, -116, R12 ;  /* 0xc05d0000080a782b */ /* 0x000fd0000000000c */
[----:B------:R-:W-:-:S10]  /*04d0*/  DFMA R4, R4, R10, R8 ;  /* 0x0000000a0404722b */ /* 0x000fd40000000008 */
[----:B------:R-:W-:-:S05]  /*04e0*/  FFMA R0, RZ, 3.453125, R5 ;  /* 0x405d0000ff007823 */ /* 0x000fca0000000005 */
[----:B------:R-:W-:-:S13]  /*04f0*/  FSETP.GT.AND P0, PT, |R0|, 1.469367938527859385e-39, PT ;  /* 0x001000000000780b */ /* 0x000fda0003f04200 */
[----:B------:R-:W-:Y:S05]  /*0500*/  @P0 BRA P2, `(.L_x_2) ;  /* 0x0000000000200947 */ /* 0x000fea0001000000 */
[----:B------:R-:W-:Y:S01]  /*0510*/  IMAD.MOV.U32 R10, RZ, RZ, R12 ;  /* 0x000000ffff0a7224 */ /* 0x000fe200078e000c */
[----:B------:R-:W-:Y:S01]  /*0520*/  MOV R36, 0x570 ;  /* 0x0000057000247802 */ /* 0x000fe20000000f00 */
[----:B------:R-:W-:Y:S02]  /*0530*/  IMAD.MOV.U32 R11, RZ, RZ, R13 ;  /* 0x000000ffff0b7224 */ /* 0x000fe400078e000d */
[----:B------:R-:W-:Y:S02]  /*0540*/  IMAD.MOV.U32 R12, RZ, RZ, RZ ;  /* 0x000000ffff0c7224 */ /* 0x000fe400078e00ff */
[----:B------:R-:W-:-:S07]  /*0550*/  IMAD.MOV.U32 R13, RZ, RZ, 0x405d0000 ;  /* 0x405d0000ff0d7424 */ /* 0x000fce00078e00ff */
[----:B------:R-:W-:Y:S05]  /*0560*/  CALL.REL.NOINC `($__internal_0_$__cuda_sm20_div_rn_f64_full) ;  /* 0x000000d400947944 */ /* 0x000fea0003c00000 */
[----:B------:R-:W-:Y:S02]  /*0570*/  IMAD.MOV.U32 R4, RZ, RZ, R8 ;  /* 0x000000ffff047224 */ /* 0x000fe400078e0008 */
[----:B------:R-:W-:-:S07]  /*0580*/  IMAD.MOV.U32 R5, RZ, RZ, R9 ;  /* 0x000000ffff057224 */ /* 0x000fce00078e0009 */
.L_x_2:
[----:B------:R-:W0:Y:S01]  /*0590*/  MUFU.RCP64H R3, 116 ;  /* 0x405d000000037908 */ /* 0x000e220000001800 */
[----:B------:R-:W-:Y:S01]  /*05a0*/  IMAD.MOV.U32 R8, RZ, RZ, 0x0 ;  /* 0x00000000ff087424 */ /* 0x000fe200078e00ff */
[----:B------:R-:W-:Y:S01]  /*05b0*/  UMOV UR6, 0x66666666 ;  /* 0x6666666600067882 */ /* 0x000fe20000000000 */
[----:B------:R-:W-:Y:S01]  /*05c0*/  IMAD.MOV.U32 R9, RZ, RZ, 0x405d0000 ;  /* 0x405d0000ff097424 */ /* 0x000fe200078e00ff */
[----:B------:R-:W-:Y:S01]  /*05d0*/  UMOV UR7, 0x408c3a66 ;  /* 0x408c3a6600077882 */ /* 0x000fe20000000000 */
[----:B------:R-:W-:Y:S01]  /*05e0*/  IMAD.MOV.U32 R2, RZ, RZ, 0x1 ;  /* 0x00000001ff027424 */ /* 0x000fe200078e00ff */
[----:B------:R-:W-:Y:S01]  /*05f0*/  DMUL R16, R16, UR6 ;  /* 0x0000000610107c28 */ /* 0x000fe20008000000 */
[----:B------:R-:W-:Y:S01]  /*0600*/  UMOV UR6, 0x32fcac8e ;  /* 0x32fcac8e00067882 */ /* 0x000fe20000000000 */
[----:B------:R-:W-:Y:S02]  /*0610*/  UMOV UR7, 0x3f822318 ;  /* 0x3f82231800077882 */ /* 0x000fe40000000000 */
[----:B------:R-:W-:-:S02]  /*0620*/  DSETP.GT.AND P2, PT, R24, UR6, PT ;  /* 0x0000000618007e2a */ /* 0x000fc4000bf44000 */
[----:B0-----:R-:W-:-:S08]  /*0630*/  DFMA R10, R2, -R8, 1 ;  /* 0x3ff00000020a742b */ /* 0x001fd00000000808 */
[----:B------:R-:W-:-:S08]  /*0640*/  DFMA R10, R10, R10, R10 ;  /* 0x0000000a0a0a722b */ /* 0x000fd0000000000a */
[----:B------:R-:W-:Y:S02]  /*0650*/  DFMA R2, R2, R10, R2 ;  /* 0x0000000a0202722b */ /* 0x000fe40000000002 */
[----:B------:R-:W-:-:S06]  /*0660*/  DADD R10, R16, 16 ;  /* 0x40300000100a7429 */ /* 0x000fcc0000000000 */
[----:B------:R-:W-:-:S04]  /*0670*/  DFMA R8, R2, -R8, 1 ;  /* 0x3ff000000208742b */ /* 0x000fc80000000808 */
[----:B------:R-:W-:-:S04]  /*0680*/  FSETP.GEU.AND P3, PT, |R11|, 6.5827683646048100446e-37, PT ;  /* 0x036000000b00780b */ /* 0x000fc80003f6e200 */
[----:B------:R-:W-:-:S08]  /*0690*/  DFMA R12, R2, R8, R2 ;  /* 0x00000008020c722b */ /* 0x000fd00000000002 */
[----:B------:R-:W-:-:S08]  /*06a0*/  DMUL R2, R12, R10 ;  /* 0x0000000a0c027228 */ /* 0x000fd00000000000 */
[----:B------:R-:W-:-:S08]  /*06b0*/  DFMA R8, R2, -116, R10 ;  /* 0xc05d00000208782b */ /* 0x000fd0000000000a */
[----:B------:R-:W-:-:S10]  /*06c0*/  DFMA R2, R12, R8, R2 ;  /* 0x000000080c02722b */ /* 0x000fd40000000002 */
[----:B------:R-:W-:-:S05]  /*06d0*/  FFMA R0, RZ, 3.453125, R3 ;  /* 0x405d0000ff007823 */ /* 0x000fca0000000003 */
[----:B------:R-:W-:-:S13]  /*06e0*/  FSETP.GT.AND P0, PT, |R0|, 1.469367938527859385e-39, PT ;  /* 0x001000000000780b */ /* 0x000fda0003f04200 */
[----:B------:R-:W-:Y:S05]  /*06f0*/  @P0 BRA P3, `(.L_x_3) ;  /* 0x0000000000180947 */ /* 0x000fea0001800000 */
[----:B------:R-:W-:Y:S01]  /*0700*/  IMAD.MOV.U32 R12, RZ, RZ, RZ ;  /* 0x000000ffff0c7224 */ /* 0x000fe200078e00ff */
[----:B------:R-:W-:Y:S01]  /*0710*/  MOV R36, 0x740 ;  /* 0x0000074000247802 */ /* 0x000fe20000000f00 */
[----:B------:R-:W-:-:S07]  /*0720*/  IMAD.MOV.U32 R13, RZ, RZ, 0x405d0000 ;  /* 0x405d0000ff0d7424 */ /* 0x000fce00078e00ff */
[----:B------:R-:W-:Y:S05]  /*0730*/  CALL.REL.NOINC `($__internal_0_$__cuda_sm20_div_rn_f64_full) ;  /* 0x000000d400207944 */ /* 0x000fea0003c00000 */
[----:B------:R-:W-:Y:S02]  /*0740*/  IMAD.MOV.U32 R2, RZ, RZ, R8 ;  /* 0x000000ffff027224 */ /* 0x000fe400078e0008 */
[----:B------:R-:W-:-:S07]  /*0750*/  IMAD.MOV.U32 R3, RZ, RZ, R9 ;  /* 0x000000ffff037224 */ /* 0x000fce00078e0009 */
.L_x_3:
[----:B------:R-:W0:Y:S01]  /*0760*/  MUFU.RCP64H R9, 116 ;  /* 0x405d000000097908 */ /* 0x000e220000001800 */
[----:B------:R-:W-:Y:S02]  /*0770*/  IMAD.MOV.U32 R10, RZ, RZ, 0x0 ;  /* 0x00000000ff0a7424 */ /* 0x000fe400078e00ff */
[----:B------:R-:W-:Y:S02]  /*0780*/  IMAD.MOV.U32 R11, RZ, RZ, 0x405d0000 ;  /* 0x405d0000ff0b7424 */ /* 0x000fe400078e00ff */
[----:B------:R-:W-:-:S06]  /*0790*/  IMAD.MOV.U32 R8, RZ, RZ, 0x1 ;  /* 0x00000001ff087424 */ /* 0x000fcc00078e00ff */
[----:B0-----:R-:W-:-:S08]  /*07a0*/  DFMA R12, R8, -R10, 1 ;  /* 0x3ff00000080c742b */ /* 0x001fd0000000080a */
[----:B------:R-:W-:-:S08]  /*07b0*/  DFMA R12, R12, R12, R12 ;  /* 0x0000000c0c0c722b */ /* 0x000fd0000000000c */
[----:B------:R-:W-:Y:S01]  /*07c0*/  DFMA R8, R8, R12, R8 ;  /* 0x0000000c0808722b */ /* 0x000fe20000000008 */
[----:B------:R-:W-:Y:S02]  /*07d0*/  IMAD.MOV.U32 R12, RZ, RZ, 0x66666666 ;  /* 0x66666666ff0c7424 */ /* 0x000fe400078e00ff */
[----:B------:R-:W-:-:S05]  /*07e0*/  IMAD.MOV.U32 R13, RZ, RZ, 0x408c3a66 ;  /* 0x408c3a66ff0d7424 */ /* 0x000fca00078e00ff */
[----:B------:R-:W-:Y:S02]  /*07f0*/  DFMA R10, R8, -R10, 1 ;  /* 0x3ff00000080a742b */ /* 0x000fe4000000080a */
[----:B------:R-:W-:-:S06]  /*0800*/  DFMA R12, R6, R12, 16 ;  /* 0x40300000060c742b */ /* 0x000fcc000000000c */
[----:B------:R-:W-:-:S04]  /*0810*/  DFMA R14, R8, R10, R8 ;  /* 0x0000000a080e722b */ /* 0x000fc80000000008 */
[----:B------:R-:W-:-:S04]  /*0820*/  FSETP.GEU.AND P3, PT, |R13|, 6.5827683646048100446e-37, PT ;  /* 0x036000000d00780b */ /* 0x000fc80003f6e200 */
[----:B------:R-:W-:-:S08]  /*0830*/  DMUL R8, R14, R12 ;  /* 0x0000000c0e087228 */ /* 0x000fd00000000000 */
        /* <DEDUP_REMOVED lines=11> */
.L_x_4:
[----:B------:R-:W-:Y:S02]  /*08f0*/  FSEL R10, R16, RZ, !P2 ;  /* 0x000000ff100a7208 */ /* 0x000fe40005000000 */
[----:B------:R-:W-:-:S06]  /*0900*/  FSEL R11, R17, 3.390625, !P2 ;  /* 0x40590000110b7808 */ /* 0x000fcc0005000000 */
[----:B------:R-:W-:-:S08]  /*0910*/  DADD R22, R22, -R10 ;  /* 0x0000000016167229 */ /* 0x000fd0000000080a */
[----:B------:R-:W-:Y:S01]  /*0920*/  DMUL R10, R22, R22 ;  /* 0x00000016160a7228 */ /* 0x000fe20000000000 */
[----:B------:R-:W-:Y:S10]  /*0930*/  @!P1 BRA `(.L_x_5) ;  /* 0x00000068006c9947 */ /* 0x000ff40003800000 */
[----:B------:R-:W-:Y:S01]  /*0940*/  UMOV UR6, 0x32fcac8e ;  /* 0x32fcac8e00067882 */ /* 0x000fe20000000000 */
[----:B------:R-:W-:Y:S02]  /*0950*/  UMOV UR7, 0x3f822318 ;  /* 0x3f82231800077882 */ /* 0x000fe40000000000 */
[----:B------:R-:W-:-:S14]  /*0960*/  DSETP.GT.AND P0, PT, R24, UR6, PT ;  /* 0x0000000618007e2a */ /* 0x000fdc000bf04000 */
[----:B------:R-:W-:Y:S05]  /*0970*/  @!P0 BRA `(.L_x_6) ;  /* 0x00000034001c8947 */ /* 0x000fea0003800000 */
[----:B------:R-:W-:-:S14]  /*0980*/  DSETP.GT.AND P0, PT, R6, UR6, PT ;  /* 0x0000000606007e2a */ /* 0x000fdc000bf04000 */
[----:B------:R-:W-:Y:S05]  /*0990*/  @!P0 BRA `(.L_x_7) ;  /* 0x0000001800808947 */ /* 0x000fea0003800000 */
[----:B------:R-:W-:Y:S01]  /*09a0*/  DFMA R10, R20, R20, R10 ;  /* 0x00000014140a722b */ /* 0x000fe2000000000a */
[----:B------:R-:W-:Y:S02]  /*09b0*/  IMAD.MOV.U32 R4, RZ, RZ, 0x0 ;  /* 0x00000000ff047424 */ /* 0x000fe400078e00ff */
[----:B------:R-:W-:-:S05]  /*09c0*/  IMAD.MOV.U32 R5, RZ, RZ, 0x3fd80000 ;  /* 0x3fd80000ff057424 */ /* 0x000fca00078e00ff */
[----:B------:R-:W-:-:S06]  /*09d0*/  DFMA R10, R18, R18, R10 ;  /* 0x00000012120a722b */ /* 0x000fcc000000000a */
[----:B------:R-:W0:Y:S04]  /*09e0*/  MUFU.RSQ64H R9, R11 ;  /* 0x0000000b00097308 */ /* 0x000e280000001c00 */
[----:B------:R-:W-:-:S05]  /*09f0*/  VIADD R8, R11, 0xfcb00000 ;  /* 0xfcb000000b087836 */ /* 0x000fca0000000000 */
[----:B------:R-:W-:Y:S01]  /*0a00*/  ISETP.GE.U32.AND P0, PT, R8, 0x7ca00000, PT ;  /* 0x7ca000000800780c */ /* 0x000fe20003f06070 */
[----:B0-----:R-:W-:-:S08]  /*0a10*/  DMUL R2, R8, R8 ;  /* 0x0000000808027228 */ /* 0x001fd00000000000 */
[----:B------:R-:W-:-:S08]  /*0a20*/  DFMA R2, R10, -R2, 1 ;  /* 0x3ff000000a02742b */ /* 0x000fd00000000802 */
[----:B------:R-:W-:Y:S02]  /*0a30*/  DFMA R4, R2, R4, 0.5 ;  /* 0x3fe000000204742b */ /* 0x000fe40000000004 */
[----:B------:R-:W-:-:S08]  /*0a40*/  DMUL R2, R8, R2 ;  /* 0x0000000208027228 */ /* 0x000fd00000000000 */
[----:B------:R-:W-:-:S08]  /*0a50*/  DFMA R4, R4, R2, R8 ;  /* 0x000000020404722b */ /* 0x000fd00000000008 */
[----:B------:R-:W-:Y:S02]  /*0a60*/  DMUL R6, R10, R4 ;  /* 0x000000040a067228 */ /* 0x000fe40000000000 */
[----:B------:R-:W-:Y:S02]  /*0a70*/  VIADD R15, R5, 0xfff00000 ;  /* 0xfff00000050f7836 */ /* 0x000fe40000000000 */
[----:B------:R-:W-:-:S04]  /*0a80*/  IMAD.MOV.U32 R14, RZ, RZ, R4 ;  /* 0x000000ffff0e7224 */ /* 0x000fc800078e0004 */
[----:B------:R-:W-:-:S08]  /*0a90*/  DFMA R12, R6, -R6, R10 ;  /* 0x80000006060c722b */ /* 0x000fd0000000000a */
[----:B------:R-:W-:Y:S01]  /*0aa0*/  DFMA R2, R12, R14, R6 ;  /* 0x0000000e0c02722b */ /* 0x000fe20000000006 */
[----:B------:R-:W-:Y:S10]  /*0ab0*/  @!P0 BRA `(.L_x_8) ;  /* 0x0000000000208947 */ /* 0x000ff40003800000 */
[----:B------:R-:W-:Y:S02]  /*0ac0*/  IMAD.MOV.U32 R0, RZ, RZ, R10 ;  /* 0x000000ffff007224 */ /* 0x000fe400078e000a */
[----:B------:R-:W-:Y:S02]  /*0ad0*/  IMAD.MOV.U32 R2, RZ, RZ, R4 ;  /* 0x000000ffff027224 */ /* 0x000fe400078e0004 */
[----:B------:R-:W-:Y:S01]  /*0ae0*/  IMAD.MOV.U32 R10, RZ, RZ, R8 ;  /* 0x000000ffff0a7224 */ /* 0x000fe200078e0008 */
[----:B------:R-:W-:Y:S01]  /*0af0*/  MOV R8, 0xb40 ;  /* 0x00000b4000087802 */ /* 0x000fe20000000f00 */
[----:B------:R-:W-:Y:S02]  /*0b00*/  IMAD.MOV.U32 R3, RZ, RZ, R11 ;  /* 0x000000ffff037224 */ /* 0x000fe400078e000b */
[----:B------:R-:W-:Y:S02]  /*0b10*/  IMAD.MOV.U32 R4, RZ, RZ, R12 ;  /* 0x000000ffff047224 */ /* 0x000fe400078e000c */
[----:B------:R-:W-:-:S07]  /*0b20*/  IMAD.MOV.U32 R5, RZ, RZ, R13 ;  /* 0x000000ffff057224 */ /* 0x000fce00078e000d */
[----:B------:R-:W-:Y:S05]  /*0b30*/  CALL.REL.NOINC `($__internal_1_$__cuda_sm20_dsqrt_rn_f64_mediumpath_v1) ;  /* 0x000000d400847944 */ /* 0x000fea0003c00000 */
.L_x_8:
[----:B------:R-:W-:Y:S01]  /*0b40*/  UMOV UR6, 0xffffffff ;  /* 0xffffffff00067882 */ /* 0x000fe20000000000 */
[----:B------:R-:W-:Y:S02]  /*0b50*/  UMOV UR7, 0x7fefffff ;  /* 0x7fefffff00077882 */ /* 0x000fe40000000000 */
[----:B------:R-:W-:-:S06]  /*0b60*/  DSETP.GE.AND P0, PT, R2, UR6, PT ;  /* 0x0000000602007e2a */ /* 0x000fcc000bf06000 */
[----:B------:R-:W-:Y:S02]  /*0b70*/  FSEL R4, R2, -QNAN , !P0 ;  /* 0xffffffff02047808 */ /* 0x000fe40004000000 */
[----:B------:R-:W-:-:S06]  /*0b80*/  FSEL R5, R3, +QNAN , !P0 ;  /* 0x7fefffff03057808 */ /* 0x000fcc0004000000 */
[----:B------:R-:W-:-:S06]  /*0b90*/  DSETP.GE.AND P0, PT, R2, R4, PT ;  /* 0x000000040200722a */ /* 0x000fcc0003f06000 */
[----:B------:R-:W-:Y:S02]  /*0ba0*/  FSEL R4, R4, R2, P0 ;  /* 0x0000000204047208 */ /* 0x000fe40000000000 */
[----:B------:R-:W-:Y:S02]  /*0bb0*/  FSEL R5, R5, R3, P0 ;  /* 0x0000000305057208 */ /* 0x000fe40000000000 */
[----:B------:R-:W-:-:S04]  /*0bc0*/  SEL R0, RZ, 0x1, P0 ;  /* 0x00000001ff007807 */ /* 0x000fc80000000000 */
[----:B------:R-:W-:-:S06]  /*0bd0*/  DSETP.GE.AND P1, PT, R2, R4, PT ;  /* 0x000000040200722a */ /* 0x000fcc0003f26000 */
[----:B------:R-:W-:Y:S02]  /*0be0*/  FSEL R4, R4, R2, P1 ;  /* 0x0000000204047208 */ /* 0x000fe40000800000 */
[----:B------:R-:W-:Y:S02]  /*0bf0*/  FSEL R5, R5, R3, P1 ;  /* 0x0000000305057208 */ /* 0x000fe40000800000 */
[----:B------:R-:W-:-:S04]  /*0c00*/  SEL R0, R0, 0x2, P1 ;  /* 0x0000000200007807 */ /* 0x000fc80000800000 */
        /* <DEDUP_REMOVED lines=78> */
[----:B------:R-:W-:Y:S01]  /*10f0*/  FSEL R7, R5, R3, P1 ;  /* 0x0000000305077208 */ /* 0x000fe20000800000 */
[----:B------:R-:W-:Y:S01]  /*1100*/  IMAD.MOV.U32 R5, RZ, RZ, 0x18 ;  /* 0x00000018ff057424 */ /* 0x000fe200078e00ff */
[----:B------:R-:W-:-:S04]  /*1110*/  SEL R0, R0, 0x16, P1 ;  /* 0x0000001600007807 */ /* 0x000fc80000800000 */
[----:B------:R-:W-:-:S06]  /*1120*/  DSETP.GE.AND P0, PT, R2, R6, PT ;  /* 0x000000060200722a */ /* 0x000fcc0003f06000 */
[----:B------:R-:W-:Y:S02]  /*1130*/  FSEL R6, R6, R2, P0 ;  /* 0x0000000206067208 */ /* 0x000fe40000000000 */
[----:B------:R-:W-:Y:S02]  /*1140*/  FSEL R7, R7, R3, P0 ;  /* 0x0000000307077208 */ /* 0x000fe40000000000 */
[----:B------:R-:W-:-:S07]  /*1150*/  SEL R0, R0, 0x17, P0 ;  /* 0x0000001700007807 */ /* 0x000fce0000000000 */
.L_x_9:
[----:B------:R-:W-:-:S06]  /*1160*/  DSETP.GE.AND P1, PT, R2, R6, PT ;  /* 0x000000060200722a */ /* 0x000fcc0003f26000 */
[----:B------:R-:W-:Y:S02]  /*1170*/  FSEL R7, R7, R3, P1 ;  /* 0x0000000307077208 */ /* 0x000fe40000800000 */
[----:B------:R-:W-:Y:S02]  /*1180*/  FSEL R6, R6, R2, P1 ;  /* 0x0000000206067208 */ /* 0x000fe40000800000 */
[----:B------:R-:W-:-:S04]  /*1190*/  SEL R0, R0, R5, P1 ;  /* 0x0000000500007207 */ /* 0x000fc80000800000 */
[----:B------:R-:W-:-:S06]  /*11a0*/  DSETP.GE.AND P3, PT, R2, R6, PT ;  /* 0x000000060200722a */ /* 0x000fcc0003f66000 */
[----:B------:R-:W-:Y:S02]  /*11b0*/  FSEL R6, R6, R2, P3 ;  /* 0x0000000206067208 */ /* 0x000fe40001800000 */
[----:B------:R-:W-:-:S06]  /*11c0*/  FSEL R7, R7, R3, P3 ;  /* 0x0000000307077208 */ /* 0x000fcc0001800000 */
[----:B------:R-:W-:Y:S01]  /*11d0*/  DSETP.GE.AND P2, PT, R2, R6, PT ;  /* 0x000000060200722a */ /* 0x000fe20003f46000 */
[----:B------:R-:W-:-:S05]  /*11e0*/  @!P3 VIADD R0, R5, 0x1 ;  /* 0x000000010500b836 */ /* 0x000fca0000000000 */
        /* <DEDUP_REMOVED lines=278> */
[C---:B------:R-:W-:Y:S02]  /*2350*/  @!P0 VIADD R0, R5.reuse, 0x47 ;  /* 0x0000004705008836 */ /* 0x040fe40000000000 */
[----:B------:R-:W-:-:S05]  /*2360*/  VIADD R5, R5, 0x48 ;  /* 0x0000004805057836 */ /* 0x000fca0000000000 */
[----:B------:R-:W-:-:S13]  /*2370*/  ISETP.NE.AND P1, PT, R5, 0x20b8, PT ;  /* 0x000020b80500780c */ /* 0x000fda0003f25270 */
[----:B------:R-:W-:Y:S05]  /*2380*/  @P1 BRA `(.L_x_9) ;  /* 0xffffffec00741947 */ /* 0x000fea000383ffff */
[----:B------:R-:W-:Y:S05]  /*2390*/  BRA `(.L_x_10) ;  /* 0x000000b400d07947 */ /* 0x000fea0003800000 */
.L_x_7:
[----:B------:R-:W-:Y:S01]  /*23a0*/  DADD R8, -R8, 1 ;  /* 0x3ff0000008087429 */ /* 0x000fe20000000100 */
[----:B------:R-:W-:Y:S01]  /*23b0*/  IMAD.MOV.U32 R4, RZ, RZ, 0x0 ;  /* 0x00000000ff047424 */ /* 0x000fe200078e00ff */
[----:B------:R-:W-:Y:S01]  /*23c0*/  DFMA R6, R20, R20, R10 ;  /* 0x000000141406722b */ /* 0x000fe2000000000a */
[----:B------:R-:W-:-:S05]  /*23d0*/  IMAD.MOV.U32 R5, RZ, RZ, 0x3fd80000 ;  /* 0x3fd80000ff057424 */ /* 0x000fca00078e00ff */
[----:B------:R-:W-:-:S08]  /*23e0*/  DFMA R8, R8, -200, R18 ;  /* 0xc06900000808782b */ /* 0x000fd00000000012 */
        /* <DEDUP_REMOVED lines=17> */
[----:B------:R-:W-:Y:S02]  /*2500*/  IMAD.MOV.U32 R3, RZ, RZ, R7 ;  /* 0x000000ffff037224 */ /* 0x000fe400078e0007 */
[----:B------:R-:W-:Y:S02]  /*2510*/  IMAD.MOV.U32 R5, RZ, RZ, R15 ;  /* 0x000000ffff057224 */ /* 0x000fe400078e000f */
[----:B------:R-:W-:Y:S01]  /*2520*/  IMAD.MOV.U32 R10, RZ, RZ, R8 ;  /* 0x000000ffff0a7224 */ /* 0x000fe200078e0008 */
[----:B------:R-:W-:Y:S01]  /*2530*/  MOV R8, 0x2590 ;  /* 0x0000259000087802 */ /* 0x000fe20000000f00 */
[----:B------:R-:W-:-:S02]  /*2540*/  IMAD.MOV.U32 R4, RZ, RZ, R14 ;  /* 0x000000ffff047224 */ /* 0x000fc400078e000e */
[----:B------:R-:W-:Y:S02]  /*2550*/  IMAD.MOV.U32 R6, RZ, RZ, R12 ;  /* 0x000000ffff067224 */ /* 0x000fe400078e000c */
[----:B------:R-:W-:Y:S02]  /*2560*/  IMAD.MOV.U32 R7, RZ, RZ, R13 ;  /* 0x000000ffff077224 */ /* 0x000fe400078e000d */
[----:B------:R-:W-:-:S07]  /*2570*/  IMAD.MOV.U32 R15, RZ, RZ, R11 ;  /* 0x000000ffff0f7224 */ /* 0x000fce00078e000b */
[----:B------:R-:W-:Y:S05]  /*2580*/  CALL.REL.NOINC `($__internal_1_$__cuda_sm20_dsqrt_rn_f64_mediumpath_v1) ;  /* 0x000000b800f07944 */ /* 0x000fea0003c00000 */
.L_x_11:
        /* <DEDUP_REMOVED lines=98> */
.L_x_12:
        /* <DEDUP_REMOVED lines=292> */
.L_x_6:
[----:B------:R-:W-:-:S14]  /*3df0*/  DSETP.GT.AND P0, PT, R6, UR6, PT ;  /* 0x0000000606007e2a */ /* 0x000fdc000bf04000 */
[----:B------:R-:W-:Y:S05]  /*3e00*/  @!P0 BRA `(.L_x_13) ;  /* 0x00000018009c8947 */ /* 0x000fea0003800000 */
[C---:B------:R-:W-:Y:S02]  /*3e10*/  DADD R4, -R2.reuse, 1 ;  /* 0x3ff0000002047429 */ /* 0x040fe40000000100 */
[----:B------:R-:W-:-:S06]  /*3e20*/  DADD R2, R2, -1 ;  /* 0xbff0000002027429 */ /* 0x000fcc0000000000 */
[----:B------:R-:W-:Y:S02]  /*3e30*/  DFMA R4, R4, -500, R20 ;  /* 0xc07f40000404782b */ /* 0x000fe40000000014 */
[----:B------:R-:W-:-:S06]  /*3e40*/  DFMA R2, R2, -200, R18 ;  /* 0xc06900000202782b */ /* 0x000fcc0000000012 */
[----:B------:R-:W-:-:S08]  /*3e50*/  DFMA R4, R4, R4, R10 ;  /* 0x000000040404722b */ /* 0x000fd0000000000a */
[----:B------:R-:W-:Y:S01]  /*3e60*/  DFMA R6, R2, R2, R4 ;  /* 0x000000020206722b */ /* 0x000fe20000000004 */
[----:B------:R-:W-:Y:S02]  /*3e70*/  IMAD.MOV.U32 R4, RZ, RZ, 0x0 ;  /* 0x00000000ff047424 */ /* 0x000fe400078e00ff */
[----:B------:R-:W-:-:S03]  /*3e80*/  IMAD.MOV.U32 R5, RZ, RZ, 0x3fd80000 ;  /* 0x3fd80000ff057424 */ /* 0x000fc600078e00ff */
        /* <DEDUP_REMOVED lines=25> */
.L_x_14:
        /* <DEDUP_REMOVED lines=98> */
.L_x_15:
        /* <DEDUP_REMOVED lines=292> */
.L_x_13:
[----:B------:R-:W-:Y:S02]  /*5880*/  DADD R4, -R2, 1 ;  /* 0x3ff0000002047429 */ /* 0x000fe40000000100 */
[----:B------:R-:W-:-:S06]  /*5890*/  DADD R2, -R8, R2 ;  /* 0x0000000008027229 */ /* 0x000fcc0000000102 */
[----:B------:R-:W-:Y:S02]  /*58a0*/  DFMA R4, R4, -500, R20 ;  /* 0xc07f40000404782b */ /* 0x000fe40000000014 */
[----:B------:R-:W-:-:S06]  /*58b0*/  DFMA R2, R2, -200, R18 ;  /* 0xc06900000202782b */ /* 0x000fcc0000000012 */
        /* <DEDUP_REMOVED lines=29> */
.L_x_16:
        /* <DEDUP_REMOVED lines=98> */
.L_x_17:
        /* <DEDUP_REMOVED lines=292> */
.L_x_5:
[----:B------:R-:W-:Y:S01]  /*72f0*/  UMOV UR6, 0x32fcac8e ;  /* 0x32fcac8e00067882 */ /* 0x000fe20000000000 */
[----:B------:R-:W-:Y:S02]  /*7300*/  UMOV UR7, 0x3f822318 ;  /* 0x3f82231800077882 */ /* 0x000fe40000000000 */
[----:B------:R-:W-:-:S14]  /*7310*/  DSETP.GT.AND P0, PT, R24, UR6, PT ;  /* 0x0000000618007e2a */ /* 0x000fdc000bf04000 */
[----:B------:R-:W-:Y:S05]  /*7320*/  @!P0 BRA `(.L_x_18) ;  /* 0x0000003400308947 */ /* 0x000fea0003800000 */
[----:B------:R-:W-:-:S14]  /*7330*/  DSETP.GT.AND P0, PT, R6, UR6, PT ;  /* 0x0000000606007e2a */ /* 0x000fdc000bf04000 */
[----:B------:R-:W-:Y:S05]  /*7340*/  @!P0 BRA `(.L_x_19) ;  /* 0x00000018008c8947 */ /* 0x000fea0003800000 */
[----:B------:R-:W-:-:S08]  /*7350*/  DADD R4, R4, -1 ;  /* 0xbff0000004047429 */ /* 0x000fd00000000000 */
[----:B------:R-:W-:-:S08]  /*7360*/  DFMA R4, R4, -500, R20 ;  /* 0xc07f40000404782b */ /* 0x000fd00000000014 */
        /* <DEDUP_REMOVED lines=19> */
[----:B------:R-:W-:Y:S01]  /*74a0*/  IMAD.MOV.U32 R10, RZ, RZ, R8 ;  /* 0x000000ffff0a7224 */ /* 0x000fe200078e0008 */
[----:B------:R-:W-:Y:S01]  /*74b0*/  MOV R8, 0x7520 ;  /* 0x0000752000087802 */ /* 0x000fe20000000f00 */
[----:B------:R-:W-:Y:S02]  /*74c0*/  IMAD.MOV.U32 R0, RZ, RZ, R18 ;  /* 0x000000ffff007224 */ /* 0x000fe400078e0012 */
[----:B------:R-:W-:Y:S02]  /*74d0*/  IMAD.MOV.U32 R3, RZ, RZ, R19 ;  /* 0x000000ffff037224 */ /* 0x000fe400078e0013 */
[----:B------:R-:W-:Y:S02]  /*74e0*/  IMAD.MOV.U32 R4, RZ, RZ, R12 ;  /* 0x000000ffff047224 */ /* 0x000fe400078e000c */
[----:B------:R-:W-:-:S02]  /*74f0*/  IMAD.MOV.U32 R5, RZ, RZ, R13 ;  /* 0x000000ffff057224 */ /* 0x000fc400078e000d */
[----:B------:R-:W-:-:S07]  /*7500*/  IMAD.MOV.U32 R15, RZ, RZ, R11 ;  /* 0x000000ffff0f7224 */ /* 0x000fce00078e000b */
[----:B------:R-:W-:Y:S05]  /*7510*/  CALL.REL.NOINC `($__internal_1_$__cuda_sm20_dsqrt_rn_f64_mediumpath_v1) ;  /* 0x0000006c000c7944 */ /* 0x000fea0003c00000 */
.L_x_20:
        /* <DEDUP_REMOVED lines=98> */
.L_x_21:
        /* <DEDUP_REMOVED lines=292> */
.L_x_19:
[----:B------:R-:W-:Y:S02]  /*8d80*/  DADD R4, R4, -1 ;  /* 0xbff0000004047429 */ /* 0x000fe40000000000 */
[----:B------:R-:W-:-:S06]  /*8d90*/  DADD R8, -R8, 1 ;  /* 0x3ff0000008087429 */ /* 0x000fcc0000000100 */
        /* <DEDUP_REMOVED lines=31> */
.L_x_22:
        /* <DEDUP_REMOVED lines=98> */
.L_x_23:
        /* <DEDUP_REMOVED lines=292> */
.L_x_18:
[----:B------:R-:W-:-:S14]  /*a7f0*/  DSETP.GT.AND P0, PT, R6, UR6, PT ;  /* 0x0000000606007e2a */ /* 0x000fdc000bf04000 */
[----:B------:R-:W-:Y:S05]  /*a800*/  @!P0 BRA `(.L_x_24) ;  /* 0x00000018009c8947 */ /* 0x000fea0003800000 */
[C---:B------:R-:W-:Y:S02]  /*a810*/  DADD R4, -R2.reuse, R4 ;  /* 0x0000000002047229 */ /* 0x040fe40000000104 */
        /* <DEDUP_REMOVED lines=32> */
.L_x_25:
        /* <DEDUP_REMOVED lines=98> */
.L_x_26:
        /* <DEDUP_REMOVED lines=292> */
.L_x_24:
[----:B------:R-:W-:Y:S02]  /*c280*/  DADD R4, -R2, R4 ;  /* 0x0000000002047229 */ /* 0x000fe40000000104 */
        /* <DEDUP_REMOVED lines=32> */
.L_x_27:
        /* <DEDUP_REMOVED lines=130> */
.L_x_28:
        /* <DEDUP_REMOVED lines=227> */
.L_x_10:
[----:B------:R-:W0:Y:S01]  /*dae0*/  LDC.64 R2, c[0x0][0x390] ;  /* 0x0000e400ff027b82 */ /* 0x000e220000000a00 */
[----:B------:R-:W-:-:S04]  /*daf0*/  IMAD R5, R0, 0x6, RZ ;  /* 0x0000000600057824 */ /* 0x000fc800078e02ff */
[----:B0-----:R-:W-:-:S05]  /*db00*/  IMAD.WIDE.U32 R2, R5, 0x8, R2 ;  /* 0x0000000805027825 */ /* 0x001fca00078e0002 */
[----:B------:R-:W2:Y:S01]  /*db10*/  LDG.E.64 R4, desc[UR4][R2.64+0x18] ;  /* 0x0000180402047981 */ /* 0x000ea2000c1e1b00 */
[----:B------:R-:W0:Y:S01]  /*db20*/  LDC.64 R6, c[0x0][0x380] ;  /* 0x0000e000ff067b82 */ /* 0x000e220000000a00 */
[----:B--2---:R-:W0:Y:S02]  /*db30*/  F2I.F64.TRUNC R5, R4 ;  /* 0x0000000400057311 */ /* 0x004e24000030d100 */
[----:B0-----:R-:W-:Y:S04]  /*db40*/  STG.E desc[UR4][R6.64], R5 ;  /* 0x0000000506007986 */ /* 0x001fe8000c101904 */
[----:B------:R-:W2:Y:S02]  /*db50*/  LDG.E.64 R8, desc[UR4][R2.64+0x20] ;  /* 0x0000200402087981 */ /* 0x000ea4000c1e1b00 */
[----:B--2---:R-:W0:Y:S02]  /*db60*/  F2I.F64.TRUNC R9, R8 ;  /* 0x0000000800097311 */ /* 0x004e24000030d100 */
[----:B0-----:R-:W-:Y:S04]  /*db70*/  STG.E desc[UR4][R6.64+0x4], R9 ;  /* 0x0000040906007986 */ /* 0x001fe8000c101904 */
[----:B------:R-:W2:Y:S02]  /*db80*/  LDG.E.64 R10, desc[UR4][R2.64+0x28] ;  /* 0x00002804020a7981 */ /* 0x000ea4000c1e1b00 */
[----:B--2---:R-:W0:Y:S02]  /*db90*/  F2I.F64.TRUNC R11, R10 ;  /* 0x0000000a000b7311 */ /* 0x004e24000030d100 */
[----:B0-----:R-:W-:Y:S01]  /*dba0*/  STG.E desc[UR4][R6.64+0x8], R11 ;  /* 0x0000080b06007986 */ /* 0x001fe2000c101904 */
[----:B------:R-:W-:Y:S05]  /*dbb0*/  EXIT ;  /* 0x000000000000794d */ /* 0x000fea0003800000 */
        .weak           $__internal_0_$__cuda_sm20_div_rn_f64_full
        .type           $__internal_0_$__cuda_sm20_div_rn_f64_full,@function
        .size           $__internal_0_$__cuda_sm20_div_rn_f64_full,($__internal_1_$__cuda_sm20_dsqrt_rn_f64_mediumpath_v1 - $__internal_0_$__cuda_sm20_div_rn_f64_full)
$__internal_0_$__cuda_sm20_div_rn_f64_full:
[C---:B------:R-:W-:Y:S01]  /*dbc0*/  FSETP.GEU.AND P0, PT, |R13|.reuse, 1.469367938527859385e-39, PT ;  /* 0x001000000d00780b */ /* 0x040fe20003f0e200 */
[----:B------:R-:W-:Y:S01]  /*dbd0*/  IMAD.MOV.U32 R30, RZ, RZ, 0x1 ;  /* 0x00000001ff1e7424 */ /* 0x000fe200078e00ff */
[C---:B------:R-:W-:Y:S01]  /*dbe0*/  LOP3.LUT R14, R13.reuse, 0x800fffff, RZ, 0xc0, !PT ;  /* 0x800fffff0d0e7812 */ /* 0x040fe200078ec0ff */
[----:B------:R-:W-:Y:S01]  /*dbf0*/  IMAD.MOV.U32 R26, RZ, RZ, R10 ;  /* 0x000000ffff1a7224 */ /* 0x000fe200078e000a */
[----:B------:R-:W-:Y:S02]  /*dc00*/  LOP3.LUT R34, R13, 0x7ff00000, RZ, 0xc0, !PT ;  /* 0x7ff000000d227812 */ /* 0x000fe400078ec0ff */
[----:B------:R-:W-:Y:S01]  /*dc10*/  LOP3.LUT R15, R14, 0x3ff00000, RZ, 0xfc, !PT ;  /* 0x3ff000000e0f7812 */ /* 0x000fe200078efcff */
[----:B------:R-:W-:-:S06]  /*dc20*/  IMAD.MOV.U32 R14, RZ, RZ, R12 ;  /* 0x000000ffff0e7224 */ /* 0x000fcc00078e000c */
[----:B------:R-:W-:-:S06]  /*dc30*/  @!P0 DMUL R14, R12, 8.98846567431157953865e+307 ;  /* 0x7fe000000c0e8828 */ /* 0x000fcc0000000000 */
[----:B------:R-:W0:Y:S02]  /*dc40*/  MUFU.RCP64H R31, R15 ;  /* 0x0000000f001f7308 */ /* 0x000e240000001800 */
[----:B0-----:R-:W-:-:S08]  /*dc50*/  DFMA R8, R30, -R14, 1 ;  /* 0x3ff000001e08742b */ /* 0x001fd0000000080e */
[----:B------:R-:W-:-:S08]  /*dc60*/  DFMA R8, R8, R8, R8 ;  /* 0x000000080808722b */ /* 0x000fd00000000008 */
[----:B------:R-:W-:Y:S01]  /*dc70*/  DFMA R30, R30, R8, R30 ;  /* 0x000000081e1e722b */ /* 0x000fe2000000001e */
[----:B------:R-:W-:Y:S01]  /*dc80*/  LOP3.LUT R9, R11, 0x7ff00000, RZ, 0xc0, !PT ;  /* 0x7ff000000b097812 */ /* 0x000fe200078ec0ff */
[----:B------:R-:W-:-:S03]  /*dc90*/  IMAD.MOV.U32 R8, RZ, RZ, 0x1ca00000 ;  /* 0x1ca00000ff087424 */ /* 0x000fc600078e00ff */
[----:B------:R-:W-:Y:S01]  /*dca0*/  ISETP.GE.U32.AND P3, PT, R9, R34, PT ;  /* 0x000000220900720c */ /* 0x000fe20003f66070 */
[----:B------:R-:W-:Y:S02]  /*dcb0*/  IMAD.MOV.U32 R0, RZ, RZ, R9 ;  /* 0x000000ffff007224 */ /* 0x000fe400078e0009 */
[----:B------:R-:W-:Y:S01]  /*dcc0*/  DFMA R28, R30, -R14, 1 ;  /* 0x3ff000001e1c742b */ /* 0x000fe2000000080e */
[----:B------:R-:W-:Y:S02]  /*dcd0*/  SEL R27, R8, 0x63400000, !P3 ;  /* 0x63400000081b7807 */ /* 0x000fe40005800000 */
[----:B------:R-:W-:Y:S02]  /*dce0*/  FSETP.GEU.AND P3, PT, |R11|, 1.469367938527859385e-39, PT ;  /* 0x001000000b00780b */ /* 0x000fe40003f6e200 */
[----:B------:R-:W-:-:S03]  /*dcf0*/  LOP3.LUT R27, R27, 0x800fffff, R11, 0xf8, !PT ;  /* 0x800fffff1b1b7812 */ /* 0x000fc600078ef80b */
[----:B------:R-:W-:-:S08]  /*dd00*/  DFMA R28, R30, R28, R30 ;  /* 0x0000001c1e1c722b */ /* 0x000fd0000000001e */
[----:B------:R-:W-:Y:S05]  /*dd10*/  @P3 BRA `(.L_x_29) ;  /* 0x0000000000203947 */ /* 0x000fea0003800000 */
[----:B------:R-:W-:Y:S01]  /*dd20*/  LOP3.LUT R0, R13, 0x7ff00000, RZ, 0xc0, !PT ;  /* 0x7ff000000d007812 */ /* 0x000fe200078ec0ff */
[----:B------:R-:W-:-:S03]  /*dd30*/  IMAD.MOV.U32 R30, RZ, RZ, RZ ;  /* 0x000000ffff1e7224 */ /* 0x000fc600078e00ff */
[----:B------:R-:W-:-:S04]  /*dd40*/  ISETP.GE.U32.AND P3, PT, R9, R0, PT ;  /* 0x000000000900720c */ /* 0x000fc80003f66070 */
[----:B------:R-:W-:-:S04]  /*dd50*/  SEL R31, R8, 0x63400000, !P3 ;  /* 0x63400000081f7807 */ /* 0x000fc80005800000 */
[----:B------:R-:W-:-:S04]  /*dd60*/  LOP3.LUT R31, R31, 0x80000000, R11, 0xf8, !PT ;  /* 0x800000001f1f7812 */ /* 0x000fc800078ef80b */
[----:B------:R-:W-:-:S06]  /*dd70*/  LOP3.LUT R31, R31, 0x100000, RZ, 0xfc, !PT ;  /* 0x001000001f1f7812 */ /* 0x000fcc00078efcff */
[----:B------:R-:W-:-:S10]  /*dd80*/  DFMA R26, R26, 2, -R30 ;  /* 0x400000001a1a782b */ /* 0x000fd4000000081e */
[----:B------:R-:W-:-:S07]  /*dd90*/  LOP3.LUT R0, R27, 0x7ff00000, RZ, 0xc0, !PT ;  /* 0x7ff000001b007812 */ /* 0x000fce00078ec0ff */
.L_x_29:
[----:B------:R-:W-:Y:S01]  /*dda0*/  DMUL R30, R28, R26 ;  /* 0x0000001a1c1e7228 */ /* 0x000fe20000000000 */
[----:B------:R-:W-:-:S07]  /*ddb0*/  @!P0 LOP3.LUT R34, R15, 0x7ff00000, RZ, 0xc0, !PT ;  /* 0x7ff000000f228812 */ /* 0x000fce00078ec0ff */
[----:B------:R-:W-:-:S08]  /*ddc0*/  DFMA R32, R30, -R14, R26 ;  /* 0x8000000e1e20722b */ /* 0x000fd0000000001a */
[----:B------:R-:W-:Y:S01]  /*ddd0*/  DFMA R32, R28, R32, R30 ;  /* 0x000000201c20722b */ /* 0x000fe2000000001e */
[----:B------:R-:W-:-:S05]  /*dde0*/  VIADD R28, R0, 0xffffffff ;  /* 0xffffffff001c7836 */ /* 0x000fca0000000000 */
[----:B------:R-:W-:Y:S01]  /*ddf0*/  ISETP.GT.U32.AND P0, PT, R28, 0x7feffffe, PT ;  /* 0x7feffffe1c00780c */ /* 0x000fe20003f04070 */
[----:B------:R-:W-:-:S05]  /*de00*/  VIADD R28, R34, 0xffffffff ;  /* 0xffffffff221c7836 */ /* 0x000fca0000000000 */
[----:B------:R-:W-:-:S13]  /*de10*/  ISETP.GT.U32.OR P0, PT, R28, 0x7feffffe, P0 ;  /* 0x7feffffe1c00780c */ /* 0x000fda0000704470 */
[----:B------:R-:W-:Y:S05]  /*de20*/  @P0 BRA `(.L_x_30) ;  /* 0x00000000006c0947 */ /* 0x000fea0003800000 */
[----:B------:R-:W-:-:S04]  /*de30*/  LOP3.LUT R10, R13, 0x7ff00000, RZ, 0xc0, !PT ;  /* 0x7ff000000d0a7812 */ /* 0x000fc800078ec0ff */
[CC--:B------:R-:W-:Y:S02]  /*de40*/  VIADDMNMX R0, R9.reuse, -R10.reuse, 0xb9600000, !PT ;  /* 0xb960000009007446 */ /* 0x0c0fe4000780090a */
[----:B------:R-:W-:Y:S01]  /*de50*/  ISETP.GE.U32.AND P0, PT, R9, R10, PT ;  /* 0x0000000a0900720c */ /* 0x000fe20003f06070 */
[----:B------:R-:W-:Y:S01]  /*de60*/  IMAD.MOV.U32 R10, RZ, RZ, RZ ;  /* 0x000000ffff0a7224 */ /* 0x000fe200078e00ff */
[----:B------:R-:W-:Y:S02]  /*de70*/  VIMNMX R0, PT, PT, R0, 0x46a00000, PT ;  /* 0x46a0000000007848 */ /* 0x000fe40003fe0100 */
[----:B------:R-:W-:-:S05]  /*de80*/  SEL R9, R8, 0x63400000, !P0 ;  /* 0x6340000008097807 */ /* 0x000fca0004000000 */
[----:B------:R-:W-:-:S04]  /*de90*/  IMAD.IADD R0, R0, 0x1, -R9 ;  /* 0x0000000100007824 */ /* 0x000fc800078e0a09 */
[----:B------:R-:W-:-:S06]  /*dea0*/  VIADD R11, R0, 0x7fe00000 ;  /* 0x7fe00000000b7836 */ /* 0x000fcc0000000000 */
[----:B------:R-:W-:-:S10]  /*deb0*/  DMUL R8, R32, R10 ;  /* 0x0000000a20087228 */ /* 0x000fd40000000000 */
[----:B------:R-:W-:-:S13]  /*dec0*/  FSETP.GTU.AND P0, PT, |R9|, 1.469367938527859385e-39, PT ;  /* 0x001000000900780b */ /* 0x000fda0003f0c200 */
[----:B------:R-:W-:Y:S05]  /*ded0*/  @P0 BRA `(.L_x_31) ;  /* 0x0000000000940947 */ /* 0x000fea0003800000 */
[----:B------:R-:W-:-:S06]  /*dee0*/  DFMA R14, R32, -R14, R26 ;  /* 0x8000000e200e722b */ /* 0x000fcc000000001a */
[----:B------:R-:W-:-:S04]  /*def0*/  IMAD.MOV.U32 R14, RZ, RZ, RZ ;  /* 0x000000ffff0e7224 */ /* 0x000fc800078e00ff */
[C---:B------:R-:W-:Y:S02]  /*df00*/  FSETP.NEU.AND P0, PT, R15.reuse, RZ, PT ;  /* 0x000000ff0f00720b */ /* 0x040fe40003f0d000 */
[----:B------:R-:W-:-:S04]  /*df10*/  LOP3.LUT R13, R15, 0x80000000, R13, 0x48, !PT ;  /* 0x800000000f0d7812 */ /* 0x000fc800078e480d */
[----:B------:R-:W-:-:S07]  /*df20*/  LOP3.LUT R15, R13, R11, RZ, 0xfc, !PT ;  /* 0x0000000b0d0f7212 */ /* 0x000fce00078efcff */
[----:B------:R-:W-:Y:S05]  /*df30*/  @!P0 BRA `(.L_x_31) ;  /* 0x00000000007c8947 */ /* 0x000fea0003800000 */
[----:B------:R-:W-:Y:S01]  /*df40*/  IMAD.MOV R11, RZ, RZ, -R0 ;  /* 0x000000ffff0b7224 */ /* 0x000fe200078e0a00 */
[----:B------:R-:W-:Y:S01]  /*df50*/  DMUL.RP R14, R32, R14 ;  /* 0x0000000e200e7228 */ /* 0x000fe20000008000 */
[----:B------:R-:W-:-:S06]  /*df60*/  IMAD.MOV.U32 R10, RZ, RZ, RZ ;  /* 0x000000ffff0a7224 */ /* 0x000fcc00078e00ff */
[----:B------:R-:W-:-:S03]  /*df70*/  DFMA R10, R8, -R10, R32 ;  /* 0x8000000a080a722b */ /* 0x000fc60000000020 */
[----:B------:R-:W-:-:S03]  /*df80*/  LOP3.LUT R13, R15, R13, RZ, 0x3c, !PT ;  /* 0x0000000d0f0d7212 */ /* 0x000fc600078e3cff */
[----:B------:R-:W-:-:S04]  /*df90*/  IADD3 R10, PT, PT, -R0, -0x43300000, RZ ;  /* 0xbcd00000000a7810 */ /* 0x000fc80007ffe1ff */
[----:B------:R-:W-:-:S04]  /*dfa0*/  FSETP.NEU.AND P0, PT, |R11|, R10, PT ;  /* 0x0000000a0b00720b */ /* 0x000fc80003f0d200 */
[----:B------:R-:W-:Y:S02]  /*dfb0*/  FSEL R8, R14, R8, !P0 ;  /* 0x000000080e087208 */ /* 0x000fe40004000000 */
[----:B------:R-:W-:Y:S01]  /*dfc0*/  FSEL R9, R13, R9, !P0 ;  /* 0x000000090d097208 */ /* 0x000fe20004000000 */
[----:B------:R-:W-:Y:S06]  /*dfd0*/  BRA `(.L_x_31) ;  /* 0x0000000000547947 */ /* 0x000fec0003800000 */
.L_x_30:
[----:B------:R-:W-:-:S14]  /*dfe0*/  DSETP.NAN.AND P0, PT, R10, R10, PT ;  /* 0x0000000a0a00722a */ /* 0x000fdc0003f08000 */
[----:B------:R-:W-:Y:S05]  /*dff0*/  @P0 BRA `(.L_x_32) ;  /* 0x0000000000440947 */ /* 0x000fea0003800000 */
[----:B------:R-:W-:-:S14]  /*e000*/  DSETP.NAN.AND P0, PT, R12, R12, PT ;  /* 0x0000000c0c00722a */ /* 0x000fdc0003f08000 */
[----:B------:R-:W-:Y:S05]  /*e010*/  @P0 BRA `(.L_x_33) ;  /* 0x0000000000300947 */ /* 0x000fea0003800000 */
[----:B------:R-:W-:Y:S01]  /*e020*/  ISETP.NE.AND P0, PT, R0, R34, PT ;  /* 0x000000220000720c */ /* 0x000fe20003f05270 */
[----:B------:R-:W-:Y:S02]  /*e030*/  IMAD.MOV.U32 R8, RZ, RZ, 0x0 ;  /* 0x00000000ff087424 */ /* 0x000fe400078e00ff */
[----:B------:R-:W-:-:S10]  /*e040*/  IMAD.MOV.U32 R9, RZ, RZ, -0x80000 ;  /* 0xfff80000ff097424 */ /* 0x000fd400078e00ff */
[----:B------:R-:W-:Y:S05]  /*e050*/  @!P0 BRA `(.L_x_31) ;  /* 0x0000000000348947 */ /* 0x000fea0003800000 */
[----:B------:R-:W-:Y:S02]  /*e060*/  ISETP.NE.AND P0, PT, R0, 0x7ff00000, PT ;  /* 0x7ff000000000780c */ /* 0x000fe40003f05270 */
[----:B------:R-:W-:Y:S02]  /*e070*/  LOP3.LUT R9, R11, 0x80000000, R13, 0x48, !PT ;  /* 0x800000000b097812 */ /* 0x000fe400078e480d */
[----:B------:R-:W-:-:S13]  /*e080*/  ISETP.EQ.OR P0, PT, R34, RZ, !P0 ;  /* 0x000000ff2200720c */ /* 0x000fda0004702670 */
[----:B------:R-:W-:Y:S01]  /*e090*/  @P0 LOP3.LUT R0, R9, 0x7ff00000, RZ, 0xfc, !PT ;  /* 0x7ff0000009000812 */ /* 0x000fe200078efcff */
[----:B------:R-:W-:Y:S02]  /*e0a0*/  @!P0 IMAD.MOV.U32 R8, RZ, RZ, RZ ;  /* 0x000000ffff088224 */ /* 0x000fe400078e00ff */
[----:B------:R-:W-:Y:S02]  /*e0b0*/  @P0 IMAD.MOV.U32 R8, RZ, RZ, RZ ;  /* 0x000000ffff080224 */ /* 0x000fe400078e00ff */
[----:B------:R-:W-:Y:S01]  /*e0c0*/  @P0 IMAD.MOV.U32 R9, RZ, RZ, R0 ;  /* 0x000000ffff090224 */ /* 0x000fe200078e0000 */
[----:B------:R-:W-:Y:S06]  /*e0d0*/  BRA `(.L_x_31) ;  /* 0x0000000000147947 */ /* 0x000fec0003800000 */
.L_x_33:
[----:B------:R-:W-:Y:S01]  /*e0e0*/  LOP3.LUT R9, R13, 0x80000, RZ, 0xfc, !PT ;  /* 0x000800000d097812 */ /* 0x000fe200078efcff */
[----:B------:R-:W-:Y:S01]  /*e0f0*/  IMAD.MOV.U32 R8, RZ, RZ, R12 ;  /* 0x000000ffff087224 */ /* 0x000fe200078e000c */
[----:B------:R-:W-:Y:S06]  /*e100*/  BRA `(.L_x_31) ;  /* 0x0000000000087947 */ /* 0x000fec0003800000 */
.L_x_32:
[----:B------:R-:W-:Y:S01]  /*e110*/  LOP3.LUT R9, R11, 0x80000, RZ, 0xfc, !PT ;  /* 0x000800000b097812 */ /* 0x000fe200078efcff */
[----:B------:R-:W-:-:S07]  /*e120*/  IMAD.MOV.U32 R8, RZ, RZ, R10 ;  /* 0x000000ffff087224 */ /* 0x000fce00078e000a */
.L_x_31:
[----:B------:R-:W-:-:S04]  /*e130*/  IMAD.MOV.U32 R37, RZ, RZ, 0x0 ;  /* 0x00000000ff257424 */ /* 0x000fc800078e00ff */
[----:B------:R-:W-:Y:S05]  /*e140*/  RET.REL.NODEC R36 `(_Z8correct3PiPdS0_) ;  /* 0xffffff1c24ac7950 */ /* 0x000fea0003c3ffff */
        .weak           $__internal_1_$__cuda_sm20_dsqrt_rn_f64_mediumpath_v1
        .type           $__internal_1_$__cuda_sm20_dsqrt_rn_f64_mediumpath_v1,@function
        .size           $__internal_1_$__cuda_sm20_dsqrt_rn_f64_mediumpath_v1,(.L_x_94 - $__internal_1_$__cuda_sm20_dsqrt_rn_f64_mediumpath_v1)
$__internal_1_$__cuda_sm20_dsqrt_rn_f64_mediumpath_v1:
[----:B------:R-:W-:Y:S01]  /*e150*/  ISETP.GE.U32.AND P0, PT, R10, -0x3400000, PT ;  /* 0xfcc000000a00780c */ /* 0x000fe20003f06070 */
[----:B------:R-:W-:Y:S02]  /*e160*/  IMAD.MOV.U32 R11, RZ, RZ, R3 ;  /* 0x000000ffff0b7224 */ /* 0x000fe400078e0003 */
[----:B------:R-:W-:Y:S02]  /*e170*/  IMAD.MOV.U32 R10, RZ, RZ, R0 ;  /* 0x000000ffff0a7224 */ /* 0x000fe400078e0000 */
[----:B------:R-:W-:-:S08]  /*e180*/  IMAD.MOV.U32 R3, RZ, RZ, R15 ;  /* 0x000000ffff037224 */ /* 0x000fd000078e000f */
[----:B------:R-:W-:Y:S05]  /*e190*/  @!P0 BRA `(.L_x_34) ;  /* 0x0000000000208947 */ /* 0x000fea0003800000 */
[----:B------:R-:W-:-:S10]  /*e1a0*/  DFMA.RM R2, R4, R2, R6 ;  /* 0x000000020402722b */ /* 0x000fd40000004006 */
[----:B------:R-:W-:-:S05]  /*e1b0*/  IADD3 R6, P0, PT, R2, 0x1, RZ ;  /* 0x0000000102067810 */ /* 0x000fca0007f1e0ff */
[----:B------:R-:W-:-:S06]  /*e1c0*/  IMAD.X R7, RZ, RZ, R3, P0 ;  /* 0x000000ffff077224 */ /* 0x000fcc00000e0603 */
[----:B------:R-:W-:-:S08]  /*e1d0*/  DFMA.RP R4, -R2, R6, R10 ;  /* 0x000000060204722b */ /* 0x000fd0000000810a */
[----:B------:R-:W-:-:S06]  /*e1e0*/  DSETP.GT.AND P0, PT, R4, RZ, PT ;  /* 0x000000ff0400722a */ /* 0x000fcc0003f04000 */
[----:B------:R-:W-:Y:S02]  /*e1f0*/  FSEL R2, R6, R2, P0 ;  /* 0x0000000206027208 */ /* 0x000fe40000000000 */
[----:B------:R-:W-:Y:S01]  /*e200*/  FSEL R3, R7, R3, P0 ;  /* 0x0000000307037208 */ /* 0x000fe20000000000 */
[----:B------:R-:W-:Y:S06]  /*e210*/  BRA `(.L_x_35) ;  /* 0x0000000000647947 */ /* 0x000fec0003800000 */
.L_x_34:
[----:B------:R-:W-:-:S14]  /*e220*/  DSETP.NE.AND P0, PT, R10, RZ, PT ;  /* 0x000000ff0a00722a */ /* 0x000fdc0003f05000 */
[----:B------:R-:W-:Y:S05]  /*e230*/  @!P0 BRA `(.L_x_36) ;  /* 0x0000000000588947 */ /* 0x000fea0003800000 */
[----:B------:R-:W-:-:S13]  /*e240*/  ISETP.GE.AND P0, PT, R11, RZ, PT ;  /* 0x000000ff0b00720c */ /* 0x000fda0003f06270 */
[----:B------:R-:W-:Y:S02]  /*e250*/  @!P0 IMAD.MOV.U32 R2, RZ, RZ, 0x0 ;  /* 0x00000000ff028424 */ /* 0x000fe400078e00ff */
[----:B------:R-:W-:Y:S01]  /*e260*/  @!P0 IMAD.MOV.U32 R3, RZ, RZ, -0x80000 ;  /* 0xfff80000ff038424 */ /* 0x000fe200078e00ff */
[----:B------:R-:W-:Y:S06]  /*e270*/  @!P0 BRA `(.L_x_35) ;  /* 0x00000000004c8947 */ /* 0x000fec0003800000 */
[----:B------:R-:W-:-:S13]  /*e280*/  ISETP.GT.AND P0, PT, R11, 0x7fefffff, PT ;  /* 0x7fefffff0b00780c */ /* 0x000fda0003f04270 */
[----:B------:R-:W-:Y:S05]  /*e290*/  @P0 BRA `(.L_x_36) ;  /* 0x0000000000400947 */ /* 0x000fea0003800000 */
[----:B------:R-:W-:Y:S01]  /*e2a0*/  DMUL R2, R10, 8.11296384146066816958e+31 ;  /* 0x469000000a027828 */ /* 0x000fe20000000000 */
[----:B------:R-:W-:Y:S02]  /*e2b0*/  IMAD.MOV.U32 R4, RZ, RZ, RZ ;  /* 0x000000ffff047224 */ /* 0x000fe400078e00ff */
[----:B------:R-:W-:Y:S02]  /*e2c0*/  IMAD.MOV.U32 R10, RZ, RZ, 0x0 ;  /* 0x00000000ff0a7424 */ /* 0x000fe400078e00ff */
[----:B------:R-:W-:Y:S01]  /*e2d0*/  IMAD.MOV.U32 R11, RZ, RZ, 0x3fd80000 ;  /* 0x3fd80000ff0b7424 */ /* 0x000fe200078e00ff */
[----:B------:R-:W0:Y:S02]  /*e2e0*/  MUFU.RSQ64H R5, R3 ;  /* 0x0000000300057308 */ /* 0x000e240000001c00 */
[----:B0-----:R-:W-:-:S08]  /*e2f0*/  DMUL R6, R4, R4 ;  /* 0x0000000404067228 */ /* 0x001fd00000000000 */
[----:B------:R-:W-:-:S08]  /*e300*/  DFMA R6, R2, -R6, 1 ;  /* 0x3ff000000206742b */ /* 0x000fd00000000806 */
[----:B------:R-:W-:Y:S02]  /*e310*/  DFMA R10, R6, R10, 0.5 ;  /* 0x3fe00000060a742b */ /* 0x000fe4000000000a */
[----:B------:R-:W-:-:S08]  /*e320*/  DMUL R6, R4, R6 ;  /* 0x0000000604067228 */ /* 0x000fd00000000000 */
[----:B------:R-:W-:-:S08]  /*e330*/  DFMA R6, R10, R6, R4 ;  /* 0x000000060a06722b */ /* 0x000fd00000000004 */
[----:B------:R-:W-:Y:S02]  /*e340*/  DMUL R4, R2, R6 ;  /* 0x0000000602047228 */ /* 0x000fe40000000000 */
[----:B------:R-:W-:-:S06]  /*e350*/  VIADD R7, R7, 0xfff00000 ;  /* 0xfff0000007077836 */ /* 0x000fcc0000000000 */
[----:B------:R-:W-:-:S08]  /*e360*/  DFMA R10, R4, -R4, R2 ;  /* 0x80000004040a722b */ /* 0x000fd00000000002 */
[----:B------:R-:W-:-:S10]  /*e370*/  DFMA R2, R6, R10, R4 ;  /* 0x0000000a0602722b */ /* 0x000fd40000000004 */
[----:B------:R-:W-:Y:S01]  /*e380*/  VIADD R3, R3, 0xfcb00000 ;  /* 0xfcb0000003037836 */ /* 0x000fe20000000000 */
[----:B------:R-:W-:Y:S06]  /*e390*/  BRA `(.L_x_35) ;  /* 0x0000000000047947 */ /* 0x000fec0003800000 */
.L_x_36:
[----:B------:R-:W-:-:S11]  /*e3a0*/  DADD R2, R10, R10 ;  /* 0x000000000a027229 */ /* 0x000fd6000000000a */
.L_x_35:
[----:B------:R-:W-:-:S04]  /*e3b0*/  IMAD.MOV.U32 R9, RZ, RZ, 0x0 ;  /* 0x00000000ff097424 */ /* 0x000fc800078e00ff */
[----:B------:R-:W-:Y:S05]  /*e3c0*/  RET.REL.NODEC R8 `(_Z8correct3PiPdS0_) ;  /* 0xffffff1c080c7950 */ /* 0x000fea0003c3ffff */
.L_x_37:
[----:B------:R-:W-:-:S00]  /*e3d0*/  BRA `(.L_x_37) ;  /* 0xfffffffc00fc7947 */ /* 0x000fc0000383ffff */
[----:B------:R-:W-:-:S00]  /*e3e0*/  NOP ;  /* 0x0000000000007918 */ /* 0x000fc00000000000 */
        /* <DEDUP_REMOVED lines=9> */
.L_x_94:


//--------------------- .text._Z8correct2PiPdS0_PcS_ --------------------------
	.section	.text._Z8correct2PiPdS0_PcS_,"ax",@progbits
	.align	128
        .global         _Z8correct2PiPdS0_PcS_
        .type           _Z8correct2PiPdS0_PcS_,@function
        .size           _Z8correct2PiPdS0_PcS_,(.L_x_97 - _Z8correct2PiPdS0_PcS_)
        .other          _Z8correct2PiPdS0_PcS_,@"STO_CUDA_ENTRY STV_DEFAULT"
_Z8correct2PiPdS0_PcS_:
.text._Z8correct2PiPdS0_PcS_:
[----:B------:R-:W-:Y:S08]  /*0000*/  LDC R1, c[0x0][0x37c] ;  /* 0x0000df00ff017b82 */ /* 0x000ff00000000800 */
[----:B------:R-:W0:Y:S01]  /*0010*/  LDC.64 R4, c[0x0][0x380] ;  /* 0x0000e000ff047b82 */ /* 0x000e220000000a00 */
[----:B------:R-:W0:Y:S02]  /*0020*/  LDCU.64 UR8, c[0x0][0x358] ;  /* 0x00006b00ff0877ac */ /* 0x000e240008000a00 */
[----:B0-----:R-:W2:Y:S01]  /*0030*/  LDG.E R3, desc[UR8][R4.64] ;  /* 0x0000000804037981 */ /* 0x001ea2000c1e1900 */
[----:B------:R-:W0:Y:S01]  /*0040*/  MUFU.RCP64H R9, 255 ;  /* 0x406fe00000097908 */ /* 0x000e220000001800 */
[----:B------:R-:W-:-:S03]  /*0050*/  IMAD.MOV.U32 R12, RZ, RZ, 0x0 ;  /* 0x00000000ff0c7424 */ /* 0x000fc600078e00ff */
[----:B------:R-:W1:Y:S01]  /*0060*/  LDC.64 R6, c[0x0][0x388] ;  /* 0x0000e200ff067b82 */ /* 0x000e620000000a00 */
[----:B------:R-:W-:Y:S01]  /*0070*/  IMAD.MOV.U32 R13, RZ, RZ, 0x406fe000 ;  /* 0x406fe000ff0d7424 */ /* 0x000fe200078e00ff */
[----:B------:R-:W5:Y:S01]  /*0080*/  LDG.E R2, desc[UR8][R4.64+0x4] ;  /* 0x0000040804027981 */ /* 0x000f62000c1e1900 */
[----:B------:R-:W-:-:S03]  /*0090*/  IMAD.MOV.U32 R8, RZ, RZ, 0x1 ;  /* 0x00000001ff087424 */ /* 0x000fc600078e00ff */
[----:B------:R3:W5:Y:S03]  /*00a0*/  LDG.E R0, desc[UR8][R4.64+0x8] ;  /* 0x0000080804007981 */ /* 0x000766000c1e1900 */
[----:B0-----:R-:W-:-:S08]  /*00b0*/  DFMA R10, R8, -R12, 1 ;  /* 0x3ff00000080a742b */ /* 0x001fd0000000080c */
[----:B------:R-:W-:Y:S01]  /*00c0*/  DFMA R10, R10, R10, R10 ;  /* 0x0000000a0a0a722b */ /* 0x000fe2000000000a */
[----:B-1----:R-:W5:Y:S04]  /*00d0*/  LDG.E.64 R24, desc[UR8][R6.64] ;  /* 0x0000000806187981 */ /* 0x002f68000c1e1b00 */
[----:B------:R-:W5:Y:S03]  /*00e0*/  LDG.E.64 R22, desc[UR8][R6.64+0x8] ;  /* 0x0000080806167981 */ /* 0x000f66000c1e1b00 */
[----:B------:R-:W-:Y:S01]  /*00f0*/  DFMA R10, R8, R10, R8 ;  /* 0x0000000a080a722b */ /* 0x000fe20000000008 */
[----:B------:R0:W5:Y:S07]  /*0100*/  LDG.E.64 R20, desc[UR8][R6.64+0x10] ;  /* 0x0000100806147981 */ /* 0x00016e000c1e1b00 */
[----:B------:R-:W-:-:S08]  /*0110*/  DFMA R12, R10, -R12, 1 ;  /* 0x3ff000000a0c742b */ /* 0x000fd0000000080c */
[----:B------:R-:W-:Y:S01]  /*0120*/  DFMA R10, R10, R12, R10 ;  /* 0x0000000c0a0a722b */ /* 0x000fe2000000000a */
[----:B--2---:R-:W3:Y:S07]  /*0130*/  I2F.F64 R8, R3 ;  /* 0x0000000300087312 */ /* 0x004eee0000201c00 */
[----:B---3--:R-:W-:Y:S01]  /*0140*/  DMUL R4, R8, R10 ;  /* 0x0000000a08047228 */ /* 0x008fe20000000000 */
[----:B------:R-:W-:-:S07]  /*0150*/  FSETP.GEU.AND P1, PT, |R9|, 6.5827683646048100446e-37, PT ;  /* 0x036000000900780b */ /* 0x000fce0003f2e200 */
[----:B0-----:R-:W-:-:S08]  /*0160*/  DFMA R6, R4, -255, R8 ;  /* 0xc06fe0000406782b */ /* 0x001fd00000000008 */
[----:B------:R-:W-:-:S10]  /*0170*/  DFMA R10, R10, R6, R4 ;  /* 0x000000060a0a722b */ /* 0x000fd40000000004 */
[----:B------:R-:W-:-:S05]  /*0180*/  FFMA R4, RZ, 3.748046875, R11 ;  /* 0x406fe000ff047823 */ /* 0x000fca000000000b */
[----:B------:R-:W-:-:S13]  /*0190*/  FSETP.GT.AND P0, PT, |R4|, 1.469367938527859385e-39, PT ;  /* 0x001000000400780b */ /* 0x000fda0003f04200 */
[----:B------:R-:W-:Y:S05]  /*01a0*/  @P0 BRA P1, `(.L_x_38) ;  /* 0x00000000001c0947 */ /* 0x000fea0000800000 */
[----:B------:R-:W-:Y:S01]  /*01b0*/  MOV R7, R9 ;  /* 0x0000000900077202 */ /* 0x000fe20000000f00 */
[----:B------:R-:W-:Y:S01]  /*01c0*/  IMAD.MOV.U32 R6, RZ, RZ, RZ ;  /* 0x000000ffff067224 */ /* 0x000fe200078e00ff */
[----:B------:R-:W-:Y:S01]  /*01d0*/  MOV R4, 0x200 ;  /* 0x0000020000047802 */ /* 0x000fe20000000f00 */
[----:B------:R-:W-:-:S07]  /*01e0*/  IMAD.MOV.U32 R5, RZ, RZ, 0x406fe000 ;  /* 0x406fe000ff057424 */ /* 0x000fce00078e00ff */
[----:B-----5:R-:W-:Y:S05]  /*01f0*/  CALL.REL.NOINC `($__internal_2_$__cuda_sm20_div_rn_f64_full) ;  /* 0x0000004c004c7944 */ /* 0x020fea0003c00000 */
[----:B------:R-:W-:Y:S01]  /*0200*/  IMAD.MOV.U32 R10, RZ, RZ, R6 ;  /* 0x000000ffff0a7224 */ /* 0x000fe200078e0006 */
[----:B------:R-:W-:-:S07]  /*0210*/  MOV R11, R5 ;  /* 0x00000005000b7202 */ /* 0x000fce0000000f00 */
.L_x_38:
[----:B------:R-:W0:Y:S01]  /*0220*/  MUFU.RCP64H R5, 255 ;  /* 0x406fe00000057908 */ /* 0x000e220000001800 */
[----:B------:R-:W-:Y:S02]  /*0230*/  IMAD.MOV.U32 R6, RZ, RZ, 0x0 ;  /* 0x00000000ff067424 */ /* 0x000fe400078e00ff */
[----:B------:R-:W-:Y:S02]  /*0240*/  IMAD.MOV.U32 R7, RZ, RZ, 0x406fe000 ;  /* 0x406fe000ff077424 */ /* 0x000fe400078e00ff */
[----:B------:R-:W-:-:S06]  /*0250*/  IMAD.MOV.U32 R4, RZ, RZ, 0x1 ;  /* 0x00000001ff047424 */ /* 0x000fcc00078e00ff */
[----:B0-----:R-:W-:-:S08]  /*0260*/  DFMA R8, R4, -R6, 1 ;  /* 0x3ff000000408742b */ /* 0x001fd00000000806 */
[----:B------:R-:W-:-:S08]  /*0270*/  DFMA R8, R8, R8, R8 ;  /* 0x000000080808722b */ /* 0x000fd00000000008 */
[----:B------:R-:W-:-:S08]  /*0280*/  DFMA R8, R4, R8, R4 ;  /* 0x000000080408722b */ /* 0x000fd00000000004 */
[C---:B------:R-:W-:Y:S01]  /*0290*/  DFMA R4, R8.reuse, -R6, 1 ;  /* 0x3ff000000804742b */ /* 0x040fe20000000806 */
[----:B-----5:R-:W0:Y:S07]  /*02a0*/  I2F.F64 R6, R2 ;  /* 0x0000000200067312 */ /* 0x020e2e0000201c00 */
[----:B------:R-:W-:-:S08]  /*02b0*/  DFMA R8, R8, R4, R8 ;  /* 0x000000040808722b */ /* 0x000fd00000000008 */
[----:B0-----:R-:W-:Y:S01]  /*02c0*/  DMUL R12, R8, R6 ;  /* 0x00000006080c7228 */ /* 0x001fe20000000000 */
[----:B------:R-:W-:-:S07]  /*02d0*/  FSETP.GEU.AND P1, PT, |R7|, 6.5827683646048100446e-37, PT ;  /* 0x036000000700780b */ /* 0x000fce0003f2e200 */
[----:B------:R-:W-:-:S08]  /*02e0*/  DFMA R4, R12, -255, R6 ;  /* 0xc06fe0000c04782b */ /* 0x000fd00000000006 */
        /* <DEDUP_REMOVED lines=8> */
[----:B------:R-:W-:Y:S05]  /*0370*/  CALL.REL.NOINC `($__internal_2_$__cuda_sm20_div_rn_f64_full) ;  /* 0x0000004800ec7944 */ /* 0x000fea0003c00000 */
[----:B------:R-:W-:Y:S01]  /*0380*/  IMAD.MOV.U32 R12, RZ, RZ, R6 ;  /* 0x000000ffff0c7224 */ /* 0x000fe200078e0006 */
[----:B------:R-:W-:-:S07]  /*0390*/  MOV R13, R5 ;  /* 0x00000005000d7202 */ /* 0x000fce0000000f00 */
.L_x_39:
[----:B------:R-:W0:Y:S01]  /*03a0*/  MUFU.RCP64H R3, 255 ;  /* 0x406fe00000037908 */ /* 0x000e220000001800 */
[----:B------:R-:W-:Y:S02]  /*03b0*/  IMAD.MOV.U32 R4, RZ, RZ, 0x0 ;  /* 0x00000000ff047424 */ /* 0x000fe400078e00ff */
[----:B------:R-:W-:Y:S02]  /*03c0*/  IMAD.MOV.U32 R5, RZ, RZ, 0x406fe000 ;  /* 0x406fe000ff057424 */ /* 0x000fe400078e00ff */
[----:B------:R-:W-:-:S06]  /*03d0*/  IMAD.MOV.U32 R2, RZ, RZ, 0x1 ;  /* 0x00000001ff027424 */ /* 0x000fcc00078e00ff */
[----:B0-----:R-:W-:-:S08]  /*03e0*/  DFMA R6, R2, -R4, 1 ;  /* 0x3ff000000206742b */ /* 0x001fd00000000804 */
[----:B------:R-:W-:-:S08]  /*03f0*/  DFMA R6, R6, R6, R6 ;  /* 0x000000060606722b */ /* 0x000fd00000000006 */
[----:B------:R-:W-:Y:S02]  /*0400*/  DFMA R2, R2, R6, R2 ;  /* 0x000000060202722b */ /* 0x000fe40000000002 */
[----:B------:R-:W0:Y:S06]  /*0410*/  I2F.F64 R6, R0 ;  /* 0x0000000000067312 */ /* 0x000e2c0000201c00 */
[----:B------:R-:W-:-:S08]  /*0420*/  DFMA R4, R2, -R4, 1 ;  /* 0x3ff000000204742b */ /* 0x000fd00000000804 */
[----:B------:R-:W-:Y:S01]  /*0430*/  DFMA R4, R2, R4, R2 ;  /* 0x000000040204722b */ /* 0x000fe20000000002 */
[----:B0-----:R-:W-:-:S07]  /*0440*/  FSETP.GEU.AND P1, PT, |R7|, 6.5827683646048100446e-37, PT ;  /* 0x036000000700780b */ /* 0x001fce0003f2e200 */
[----:B------:R-:W-:-:S08]  /*0450*/  DMUL R14, R4, R6 ;  /* 0x00000006040e7228 */ /* 0x000fd00000000000 */
        /* <DEDUP_REMOVED lines=12> */
.L_x_40:
[----:B------:R-:W-:Y:S01]  /*0520*/  UMOV UR4, 0xc63f1412 ;  /* 0xc63f141200047882 */ /* 0x000fe20000000000 */
[----:B------:R-:W-:Y:S02]  /*0530*/  UMOV UR5, 0x3fa4b5dc ;  /* 0x3fa4b5dc00057882 */ /* 0x000fe40000000000 */
[----:B------:R-:W-:-:S14]  /*0540*/  DSETP.GT.AND P0, PT, R10, UR4, PT ;  /* 0x000000040a007e2a */ /* 0x000fdc000bf04000 */
[----:B------:R-:W-:Y:S05]  /*0550*/  @!P0 BRA `(.L_x_41) ;  /* 0x0000000000c88947 */ /* 0x000fea0003800000 */
[----:B------:R-:W0:Y:S01]  /*0560*/  MUFU.RCP64H R3, 1.0549993515014648438 ;  /* 0x3ff0e14700037908 */ /* 0x000e220000001800 */
[----:B------:R-:W-:Y:S01]  /*0570*/  IMAD.MOV.U32 R6, RZ, RZ, -0x51eb851f ;  /* 0xae147ae1ff067424 */ /* 0x000fe200078e00ff */
[----:B------:R-:W-:Y:S01]  /*0580*/  UMOV UR4, 0xc28f5c29 ;  /* 0xc28f5c2900047882 */ /* 0x000fe20000000000 */
[----:B------:R-:W-:Y:S01]  /*0590*/  IMAD.MOV.U32 R7, RZ, RZ, 0x3ff0e147 ;  /* 0x3ff0e147ff077424 */ /* 0x000fe200078e00ff */
[----:B------:R-:W-:Y:S01]  /*05a0*/  UMOV UR5, 0x3fac28f5 ;  /* 0x3fac28f500057882 */ /* 0x000fe20000000000 */
[----:B------:R-:W-:Y:S01]  /*05b0*/  IMAD.MOV.U32 R2, RZ, RZ, 0x1 ;  /* 0x00000001ff027424 */ /* 0x000fe200078e00ff */
[----:B------:R-:W-:-:S10]  /*05c0*/  DADD R8, R10, UR4 ;  /* 0x000000040a087e29 */ /* 0x000fd40008000000 */
[----:B------:R-:W-:Y:S01]  /*05d0*/  FSETP.GEU.AND P1, PT, |R9|, 6.5827683646048100446e-37, PT ;  /* 0x036000000900780b */ /* 0x000fe20003f2e200 */
        /* <DEDUP_REMOVED lines=8> */
[----:B------:R-:W-:-:S05]  /*0660*/  FFMA R0, RZ, 1.8818749189376831055, R3 ;  /* 0x3ff0e147ff007823 */ /* 0x000fca0000000003 */
[----:B------:R-:W-:-:S13]  /*0670*/  FSETP.GT.AND P0, PT, |R0|, 1.469367938527859385e-39, PT ;  /* 0x001000000000780b */ /* 0x000fda0003f04200 */
[----:B------:R-:W-:Y:S05]  /*0680*/  @P0 BRA P1, `(.L_x_42) ;  /* 0x00000000001c0947 */ /* 0x000fea0000800000 */
[----:B------:R-:W-:Y:S01]  /*0690*/  MOV R7, R9 ;  /* 0x0000000900077202 */ /* 0x000fe20000000f00 */
[----:B------:R-:W-:Y:S01]  /*06a0*/  IMAD.MOV.U32 R6, RZ, RZ, -0x51eb851f ;  /* 0xae147ae1ff067424 */ /* 0x000fe200078e00ff */
[----:B------:R-:W-:Y:S01]  /*06b0*/  MOV R4, 0x6e0 ;  /* 0x000006e000047802 */ /* 0x000fe20000000f00 */
[----:B------:R-:W-:-:S07]  /*06c0*/  IMAD.MOV.U32 R5, RZ, RZ, 0x3ff0e147 ;  /* 0x3ff0e147ff057424 */ /* 0x000fce00078e00ff */
[----:B------:R-:W-:Y:S05]  /*06d0*/  CALL.REL.NOINC `($__internal_2_$__cuda_sm20_div_rn_f64_full) ;  /* 0x0000004800147944 */ /* 0x000fea0003c00000 */
[----:B------:R-:W-:Y:S01]  /*06e0*/  IMAD.MOV.U32 R2, RZ, RZ, R6 ;  /* 0x000000ffff027224 */ /* 0x000fe200078e0006 */
[----:B------:R-:W-:-:S07]  /*06f0*/  MOV R3, R5 ;  /* 0x0000000500037202 */ /* 0x000fce0000000f00 */
.L_x_42:
[----:B------:R-:W-:-:S14]  /*0700*/  DSETP.NEU.AND P0, PT, R2, RZ, PT ;  /* 0x000000ff0200722a */ /* 0x000fdc0003f0d000 */
[----:B------:R-:W-:Y:S01]  /*0710*/  @!P0 CS2R R4, SRZ ;  /* 0x0000000000048805 */ /* 0x000fe2000001ff00 */
[----:B------:R-:W-:Y:S06]  /*0720*/  @!P0 BRA `(.L_x_43) ;  /* 0x0000000000248947 */ /* 0x000fec0003800000 */
[----:B------:R-:W-:Y:S01]  /*0730*/  ISETP.GE.AND P0, PT, R3, RZ, PT ;  /* 0x000000ff0300720c */ /* 0x000fe20003f06270 */
[----:B------:R-:W-:Y:S01]  /*0740*/  IMAD.MOV.U32 R4, RZ, RZ, R2 ;  /* 0x000000ffff047224 */ /* 0x000fe200078e0002 */
[----:B------:R-:W-:Y:S01]  /*0750*/  MOV R26, 0x7a0 ;  /* 0x000007a0001a7802 */ /* 0x000fe20000000f00 */
[----:B------:R-:W-:Y:S01]  /*0760*/  IMAD.MOV.U32 R27, RZ, RZ, R3 ;  /* 0x000000ffff1b7224 */ /* 0x000fe200078e0003 */
[----:B------:R-:W-:Y:S01]  /*0770*/  UMOV UR6, 0x9999999a ;  /* 0x9999999a00067882 */ /* 0x000fe20000000000 */
[----:B------:R-:W-:-:S08]  /*0780*/  UMOV UR7, 0x40019999 ;  /* 0x4001999900077882 */ /* 0x000fd00000000000 */
[----:B------:R-:W-:Y:S05]  /*0790*/  CALL.REL.NOINC `($_Z8correct2PiPdS0_PcS_$__internal_accurate_pow) ;  /* 0x0000005000187944 */ /* 0x000fea0003c00000 */
[----:B------:R-:W-:Y:S02]  /*07a0*/  FSEL R4, R4, RZ, P0 ;  /* 0x000000ff04047208 */ /* 0x000fe40000000000 */
[----:B------:R-:W-:-:S07]  /*07b0*/  FSEL R5, R5, -QNAN , P0 ;  /* 0xfff8000005057808 */ /* 0x000fce0000000000 */
.L_x_43:
[----:B------:R-:W-:Y:S01]  /*07c0*/  UMOV UR4, 0x9999999a ;  /* 0x9999999a00047882 */ /* 0x000fe20000000000 */
[----:B------:R-:W-:Y:S01]  /*07d0*/  UMOV UR5, 0x40019999 ;  /* 0x4001999900057882 */ /* 0x000fe20000000000 */
[C---:B------:R-:W-:Y:S02]  /*07e0*/  DSETP.NEU.AND P1, PT, R2.reuse, 1, PT ;  /* 0x3ff000000200742a */ /* 0x040fe40003f2d000 */
[----:B------:R-:W-:-:S10]  /*07f0*/  DADD R6, R2, UR4 ;  /* 0x0000000402067e29 */ /* 0x000fd40008000000 */
[----:B------:R-:W-:-:S04]  /*0800*/  LOP3.LUT R6, R7, 0x7ff00000, RZ, 0xc0, !PT ;  /* 0x7ff0000007067812 */ /* 0x000fc800078ec0ff */
[----:B------:R-:W-:-:S13]  /*0810*/  ISETP.NE.AND P0, PT, R6, 0x7ff00000, PT ;  /* 0x7ff000000600780c */ /* 0x000fda0003f05270 */
[----:B------:R-:W-:-:S14]  /*0820*/  DSETP.NEU.OR P0, PT, R2, +INF , P0 ;  /* 0x7ff000000200742a */ /* 0x000fdc000070d400 */
[----:B------:R-:W-:Y:S01]  /*0830*/  @!P0 IMAD.MOV.U32 R4, RZ, RZ, 0x0 ;  /* 0x00000000ff048424 */ /* 0x000fe200078e00ff */
[----:B------:R-:W-:-:S04]  /*0840*/  @!P0 MOV R5, 0x7ff00000 ;  /* 0x7ff0000000058802 */ /* 0x000fc80000000f00 */
[----:B------:R-:W-:Y:S02]  /*0850*/  FSEL R2, R4, RZ, P1 ;  /* 0x000000ff04027208 */ /* 0x000fe40000800000 */
[----:B------:R-:W-:Y:S01]  /*0860*/  FSEL R3, R5, 1.875, P1 ;  /* 0x3ff0000005037808 */ /* 0x000fe20000800000 */
[----:B------:R-:W-:Y:S06]  /*0870*/  BRA `(.L_x_44) ;  /* 0x0000000000607947 */ /* 0x000fec0003800000 */
.L_x_41:
[----:B------:R-:W0:Y:S01]  /*0880*/  MUFU.RCP64H R3, 12.9199981689453125 ;  /* 0x4029d70a00037908 */ /* 0x000e220000001800 */
[----:B------:R-:W-:Y:S01]  /*0890*/  IMAD.MOV.U32 R6, RZ, RZ, 0x3d70a3d7 ;  /* 0x3d70a3d7ff067424 */ /* 0x000fe200078e00ff */
        /* <DEDUP_REMOVED lines=11> */
[----:B------:R-:W-:-:S05]  /*0950*/  FFMA R0, RZ, 2.6537499427795410156, R3 ;  /* 0x4029d70aff007823 */ /* 0x000fca0000000003 */
[----:B------:R-:W-:-:S13]  /*0960*/  FSETP.GT.AND P0, PT, |R0|, 1.469367938527859385e-39, PT ;  /* 0x001000000000780b */ /* 0x000fda0003f04200 */
[----:B------:R-:W-:Y:S05]  /*0970*/  @P0 BRA P1, `(.L_x_44) ;  /* 0x0000000000200947 */ /* 0x000fea0000800000 */
[----:B------:R-:W-:Y:S01]  /*0980*/  MOV R8, R10 ;  /* 0x0000000a00087202 */ /* 0x000fe20000000f00 */
[----:B------:R-:W-:Y:S01]  /*0990*/  IMAD.MOV.U32 R7, RZ, RZ, R11 ;  /* 0x000000ffff077224 */ /* 0x000fe200078e000b */
[----:B------:R-:W-:Y:S01]  /*09a0*/  MOV R4, 0x9e0 ;  /* 0x000009e000047802 */ /* 0x000fe20000000f00 */
[----:B------:R-:W-:Y:S02]  /*09b0*/  IMAD.MOV.U32 R6, RZ, RZ, 0x3d70a3d7 ;  /* 0x3d70a3d7ff067424 */ /* 0x000fe400078e00ff */
[----:B------:R-:W-:-:S07]  /*09c0*/  IMAD.MOV.U32 R5, RZ, RZ, 0x4029d70a ;  /* 0x4029d70aff057424 */ /* 0x000fce00078e00ff */
[----:B------:R-:W-:Y:S05]  /*09d0*/  CALL.REL.NOINC `($__internal_2_$__cuda_sm20_div_rn_f64_full) ;  /* 0x0000004400547944 */ /* 0x000fea0003c00000 */
[----:B------:R-:W-:Y:S01]  /*09e0*/  MOV R2, R6 ;  /* 0x0000000600027202 */ /* 0x000fe20000000f00 */
[----:B------:R-:W-:-:S07]  /*09f0*/  IMAD.MOV.U32 R3, RZ, RZ, R5 ;  /* 0x000000ffff037224 */ /* 0x000fce00078e0005 */
.L_x_44:
[----:B------:R-:W-:Y:S01]  /*0a00*/  UMOV UR4, 0xc63f1412 ;  /* 0xc63f141200047882 */ /* 0x000fe20000000000 */
[----:B------:R-:W-:Y:S02]  /*0a10*/  UMOV UR5, 0x3fa4b5dc ;  /* 0x3fa4b5dc00057882 */ /* 0x000fe40000000000 */
[----:B------:R-:W-:-:S14]  /*0a20*/  DSETP.GT.AND P0, PT, R12, UR4, PT ;  /* 0x000000040c007e2a */ /* 0x000fdc000bf04000 */
[----:B------:R-:W-:Y:S05]  /*0a30*/  @!P0 BRA `(.L_x_45) ;  /* 0x0000000000c88947 */ /* 0x000fea0003800000 */
[----:B------:R-:W0:Y:S01]  /*0a40*/  MUFU.RCP64H R5, 1.0549993515014648438 ;  /* 0x3ff0e14700057908 */ /* 0x000e220000001800 */
[----:B------:R-:W-:Y:S01]  /*0a50*/  IMAD.MOV.U32 R8, RZ, RZ, -0x51eb851f ;  /* 0xae147ae1ff087424 */ /* 0x000fe200078e00ff */
[----:B------:R-:W-:Y:S01]  /*0a60*/  MOV R4, 0x1 ;  /* 0x0000000100047802 */ /* 0x000fe20000000f00 */
[----:B------:R-:W-:Y:S01]  /*0a70*/  IMAD.MOV.U32 R9, RZ, RZ, 0x3ff0e147 ;  /* 0x3ff0e147ff097424 */ /* 0x000fe200078e00ff */
[----:B------:R-:W-:Y:S01]  /*0a80*/  UMOV UR4, 0xc28f5c29 ;  /* 0xc28f5c2900047882 */ /* 0x000fe20000000000 */
[----:B------:R-:W-:-:S04]  /*0a90*/  UMOV UR5, 0x3fac28f5 ;  /* 0x3fac28f500057882 */ /* 0x000fc80000000000 */
[----:B0-----:R-:W-:-:S08]  /*0aa0*/  DFMA R6, R4, -R8, 1 ;  /* 0x3ff000000406742b */ /* 0x001fd00000000808 */
[----:B------:R-:W-:-:S08]  /*0ab0*/  DFMA R6, R6, R6, R6 ;  /* 0x000000060606722b */ /* 0x000fd00000000006 */
[----:B------:R-:W-:Y:S02]  /*0ac0*/  DFMA R4, R4, R6, R4 ;  /* 0x000000060404722b */ /* 0x000fe40000000004 */
[----:B------:R-:W-:-:S06]  /*0ad0*/  DADD R6, R12, UR4 ;  /* 0x000000040c067e29 */ /* 0x000fcc0008000000 */
[----:B------:R-:W-:-:S04]  /*0ae0*/  DFMA R10, R4, -R8, 1 ;  /* 0x3ff00000040a742b */ /* 0x000fc80000000808 */
[----:B------:R-:W-:-:S04]  /*0af0*/  FSETP.GEU.AND P1, PT, |R7|, 6.5827683646048100446e-37, PT ;  /* 0x036000000700780b */ /* 0x000fc80003f2e200 */
[----:B------:R-:W-:-:S08]  /*0b00*/  DFMA R12, R4, R10, R4 ;  /* 0x0000000a040c722b */ /* 0x000fd00000000004 */
[----:B------:R-:W-:-:S08]  /*0b10*/  DMUL R10, R12, R6 ;  /* 0x000000060c0a7228 */ /* 0x000fd00000000000 */
[----:B------:R-:W-:-:S08]  /*0b20*/  DFMA R4, R10, -R8, R6 ;  /* 0x800000080a04722b */ /* 0x000fd00000000006 */
[----:B------:R-:W-:-:S10]  /*0b30*/  DFMA R10, R12, R4, R10 ;  /* 0x000000040c0a722b */ /* 0x000fd4000000000a */
[----:B------:R-:W-:-:S05]  /*0b40*/  FFMA R0, RZ, 1.8818749189376831055, R11 ;  /* 0x3ff0e147ff007823 */ /* 0x000fca000000000b */
[----:B------:R-:W-:-:S13]  /*0b50*/  FSETP.GT.AND P0, PT, |R0|, 1.469367938527859385e-39, PT ;  /* 0x001000000000780b */ /* 0x000fda0003f04200 */
[----:B------:R-:W-:Y:S05]  /*0b60*/  @P0 BRA P1, `(.L_x_46) ;  /* 0x00000000001c0947 */ /* 0x000fea0000800000 */
[----:B------:R-:W-:Y:S01]  /*0b70*/  IMAD.MOV.U32 R8, RZ, RZ, R6 ;  /* 0x000000ffff087224 */ /* 0x000fe200078e0006 */
[----:B------:R-:W-:Y:S01]  /*0b80*/  MOV R4, 0xbc0 ;  /* 0x00000bc000047802 */ /* 0x000fe20000000f00 */
[----:B------:R-:W-:Y:S02]  /*0b90*/  IMAD.MOV.U32 R6, RZ, RZ, -0x51eb851f ;  /* 0xae147ae1ff067424 */ /* 0x000fe400078e00ff */
[----:B------:R-:W-:-:S07]  /*0ba0*/  IMAD.MOV.U32 R5, RZ, RZ, 0x3ff0e147 ;  /* 0x3ff0e147ff057424 */ /* 0x000fce00078e00ff */
[----:B------:R-:W-:Y:S05]  /*0bb0*/  CALL.REL.NOINC `($__internal_2_$__cuda_sm20_div_rn_f64_full) ;  /* 0x0000004000dc7944 */ /* 0x000fea0003c00000 */
[----:B------:R-:W-:Y:S01]  /*0bc0*/  MOV R10, R6 ;  /* 0x00000006000a7202 */ /* 0x000fe20000000f00 */
[----:B------:R-:W-:-:S07]  /*0bd0*/  IMAD.MOV.U32 R11, RZ, RZ, R5 ;  /* 0x000000ffff0b7224 */ /* 0x000fce00078e0005 */
.L_x_46:
        /* <DEDUP_REMOVED lines=12> */
.L_x_47:
        /* <DEDUP_REMOVED lines=12> */
.L_x_45:
[----:B------:R-:W0:Y:S01]  /*0d60*/  MUFU.RCP64H R5, 12.9199981689453125 ;  /* 0x4029d70a00057908 */ /* 0x000e220000001800 */
[----:B------:R-:W-:Y:S01]  /*0d70*/  IMAD.MOV.U32 R6, RZ, RZ, 0x3d70a3d7 ;  /* 0x3d70a3d7ff067424 */ /* 0x000fe200078e00ff */
[----:B------:R-:W-:Y:S01]  /*0d80*/  MOV R4, 0x1 ;  /* 0x0000000100047802 */ /* 0x000fe20000000f00 */
[----:B------:R-:W-:Y:S01]  /*0d90*/  IMAD.MOV.U32 R7, RZ, RZ, 0x4029d70a ;  /* 0x4029d70aff077424 */ /* 0x000fe200078e00ff */
[----:B------:R-:W-:-:S05]  /*0da0*/  FSETP.GEU.AND P1, PT, |R13|, 6.5827683646048100446e-37, PT ;  /* 0x036000000d00780b */ /* 0x000fca0003f2e200 */
        /* <DEDUP_REMOVED lines=11> */
[----:B------:R-:W-:Y:S01]  /*0e60*/  IMAD.MOV.U32 R8, RZ, RZ, R12 ;  /* 0x000000ffff087224 */ /* 0x000fe200078e000c */
[----:B------:R-:W-:Y:S01]  /*0e70*/  MOV R5, 0x4029d70a ;  /* 0x4029d70a00057802 */ /* 0x000fe20000000f00 */
[----:B------:R-:W-:Y:S01]  /*0e80*/  IMAD.MOV.U32 R7, RZ, RZ, R13 ;  /* 0x000000ffff077224 */ /* 0x000fe200078e000d */
[----:B------:R-:W-:Y:S01]  /*0e90*/  MOV R4, 0xec0 ;  /* 0x00000ec000047802 */ /* 0x000fe20000000f00 */
[----:B------:R-:W-:-:S07]  /*0ea0*/  IMAD.MOV.U32 R6, RZ, RZ, 0x3d70a3d7 ;  /* 0x3d70a3d7ff067424 */ /* 0x000fce00078e00ff */
[----:B------:R-:W-:Y:S05]  /*0eb0*/  CALL.REL.NOINC `($__internal_2_$__cuda_sm20_div_rn_f64_full) ;  /* 0x00000040001c7944 */ /* 0x000fea0003c00000 */
[----:B------:R-:W-:Y:S02]  /*0ec0*/  IMAD.MOV.U32 R10, RZ, RZ, R6 ;  /* 0x000000ffff0a7224 */ /* 0x000fe400078e0006 */
[----:B------:R-:W-:-:S07]  /*0ed0*/  IMAD.MOV.U32 R11, RZ, RZ, R5 ;  /* 0x000000ffff0b7224 */ /* 0x000fce00078e0005 */
.L_x_48:
        /* <DEDUP_REMOVED lines=25> */
[----:B------:R-:W-:Y:S01]  /*1070*/  IMAD.MOV.U32 R6, RZ, RZ, -0x51eb851f ;  /* 0xae147ae1ff067424 */ /* 0x000fe200078e00ff */
[----:B------:R-:W-:-:S07]  /*1080*/  MOV R4, 0x10a0 ;  /* 0x000010a000047802 */ /* 0x000fce0000000f00 */
[----:B------:R-:W-:Y:S05]  /*1090*/  CALL.REL.NOINC `($__internal_2_$__cuda_sm20_div_rn_f64_full) ;  /* 0x0000003c00a47944 */ /* 0x000fea0003c00000 */
[----:B------:R-:W-:Y:S02]  /*10a0*/  IMAD.MOV.U32 R12, RZ, RZ, R6 ;  /* 0x000000ffff0c7224 */ /* 0x000fe400078e0006 */
[----:B------:R-:W-:-:S07]  /*10b0*/  IMAD.MOV.U32 R13, RZ, RZ, R5 ;  /* 0x000000ffff0d7224 */ /* 0x000fce00078e0005 */
.L_x_50:
[----:B------:R-:W-:-:S14]  /*10c0*/  DSETP.NEU.AND P0, PT, R12, RZ, PT ;  /* 0x000000ff0c00722a */ /* 0x000fdc0003f0d000 */
[----:B------:R-:W-:Y:S01]  /*10d0*/  @!P0 CS2R R4, SRZ ;  /* 0x0000000000048805 */ /* 0x000fe2000001ff00 */
[----:B------:R-:W-:Y:S06]  /*10e0*/  @!P0 BRA `(.L_x_51) ;  /* 0x0000000000248947 */ /* 0x000fec0003800000 */
[----:B------:R-:W-:Y:S01]  /*10f0*/  ISETP.GE.AND P0, PT, R13, RZ, PT ;  /* 0x000000ff0d00720c */ /* 0x000fe20003f06270 */
[----:B------:R-:W-:Y:S01]  /*1100*/  IMAD.MOV.U32 R4, RZ, RZ, R12 ;  /* 0x000000ffff047224 */ /* 0x000fe200078e000c */
[----:B------:R-:W-:Y:S01]  /*1110*/  MOV R27, R13 ;  /* 0x0000000d001b7202 */ /* 0x000fe20000000f00 */
[----:B------:R-:W-:Y:S01]  /*1120*/  UMOV UR6, 0x9999999a ;  /* 0x9999999a00067882 */ /* 0x000fe20000000000 */
[----:B------:R-:W-:Y:S01]  /*1130*/  MOV R26, 0x1160 ;  /* 0x00001160001a7802 */ /* 0x000fe20000000f00 */
[----:B------:R-:W-:-:S08]  /*1140*/  UMOV UR7, 0x40019999 ;  /* 0x4001999900077882 */ /* 0x000fd00000000000 */
[----:B------:R-:W-:Y:S05]  /*1150*/  CALL.REL.NOINC `($_Z8correct2PiPdS0_PcS_$__internal_accurate_pow) ;  /* 0x0000004400a87944 */ /* 0x000fea0003c00000 */
[----:B------:R-:W-:Y:S02]  /*1160*/  FSEL R4, R4, RZ, P0 ;  /* 0x000000ff04047208 */ /* 0x000fe40000000000 */
[----:B------:R-:W-:-:S07]  /*1170*/  FSEL R5, R5, -QNAN , P0 ;  /* 0xfff8000005057808 */ /* 0x000fce0000000000 */
.L_x_51:
[----:B------:R-:W-:Y:S01]  /*1180*/  UMOV UR4, 0x9999999a ;  /* 0x9999999a00047882 */ /* 0x000fe20000000000 */
[----:B------:R-:W-:Y:S01]  /*1190*/  UMOV UR5, 0x40019999 ;  /* 0x4001999900057882 */ /* 0x000fe20000000000 */
[C---:B------:R-:W-:Y:S02]  /*11a0*/  DSETP.NEU.AND P1, PT, R12.reuse, 1, PT ;  /* 0x3ff000000c00742a */ /* 0x040fe40003f2d000 */
[----:B------:R-:W-:-:S10]  /*11b0*/  DADD R6, R12, UR4 ;  /* 0x000000040c067e29 */ /* 0x000fd40008000000 */
[----:B------:R-:W-:-:S04]  /*11c0*/  LOP3.LUT R6, R7, 0x7ff00000, RZ, 0xc0, !PT ;  /* 0x7ff0000007067812 */ /* 0x000fc800078ec0ff */
[----:B------:R-:W-:-:S13]  /*11d0*/  ISETP.NE.AND P0, PT, R6, 0x7ff00000, PT ;  /* 0x7ff000000600780c */ /* 0x000fda0003f05270 */
[----:B------:R-:W-:-:S14]  /*11e0*/  DSETP.NEU.OR P0, PT, R12, +INF , P0 ;  /* 0x7ff000000c00742a */ /* 0x000fdc000070d400 */
[----:B------:R-:W-:Y:S02]  /*11f0*/  @!P0 IMAD.MOV.U32 R4, RZ, RZ, 0x0 ;  /* 0x00000000ff048424 */ /* 0x000fe400078e00ff */
[----:B------:R-:W-:-:S03]  /*1200*/  @!P0 IMAD.MOV.U32 R5, RZ, RZ, 0x7ff00000 ;  /* 0x7ff00000ff058424 */ /* 0x000fc600078e00ff */
[----:B------:R-:W-:Y:S02]  /*1210*/  FSEL R6, R4, RZ, P1 ;  /* 0x000000ff04067208 */ /* 0x000fe40000800000 */
[----:B------:R-:W-:Y:S01]  /*1220*/  FSEL R7, R5, 1.875, P1 ;  /* 0x3ff0000005077808 */ /* 0x000fe20000800000 */
[----:B------:R-:W-:Y:S06]  /*1230*/  BRA `(.L_x_52) ;  /* 0x00000000005c7947 */ /* 0x000fec0003800000 */
.L_x_49:
        /* <DEDUP_REMOVED lines=22> */
[----:B------:R-:W-:-:S07]  /*13a0*/  IMAD.MOV.U32 R7, RZ, RZ, R5 ;  /* 0x000000ffff077224 */ /* 0x000fce00078e0005 */
.L_x_52:
[----:B------:R-:W0:Y:S01]  /*13b0*/  MUFU.RCP64H R9, 0.95039987564086914062 ;  /* 0x3fee69ad00097908 */ /* 0x000e220000001800 */
[----:B------:R-:W-:Y:S01]  /*13c0*/  IMAD.MOV.U32 R16, RZ, RZ, 0x42c3c9ef ;  /* 0x42c3c9efff107424 */ /* 0x000fe200078e00ff */
[----:B------:R-:W-:Y:S01]  /*13d0*/  MOV R17, 0x3fee69ad ;  /* 0x3fee69ad00117802 */ /* 0x000fe20000000f00 */
[----:B------:R-:W-:Y:S01]  /*13e0*/  IMAD.MOV.U32 R8, RZ, RZ, 0x1 ;  /* 0x00000001ff087424 */ /* 0x000fe200078e00ff */
[----:B------:R-:W-:Y:S01]  /*13f0*/  UMOV UR4, 0xddd532cd ;  /* 0xddd532cd00047882 */ /* 0x000fe20000000000 */
[----:B------:R-:W-:Y:S01]  /*1400*/  UMOV UR5, 0x3fd6e286 ;  /* 0x3fd6e28600057882 */ /* 0x000fe20000000000 */
[----:B------:R-:W-:Y:S01]  /*1410*/  UMOV UR6, 0x24d8269d ;  /* 0x24d8269d00067882 */ /* 0x000fe20000000000 */
[----:B------:R-:W-:Y:S02]  /*1420*/  UMOV UR7, 0x3fee68e4 ;  /* 0x3fee68e400077882 */ /* 0x000fe40000000000 */
[----:B0-----:R-:W-:-:S08]  /*1430*/  DFMA R4, R8, -R16, 1 ;  /* 0x3ff000000804742b */ /* 0x001fd00000000810 */
[----:B------:R-:W-:Y:S02]  /*1440*/  DFMA R12, R4, R4, R4 ;  /* 0x00000004040c722b */ /* 0x000fe40000000004 */
[----:B------:R-:W-:Y:S01]  /*1450*/  DMUL R4, R10, UR4 ;  /* 0x000000040a047c28 */ /* 0x000fe20008000000 */
[----:B------:R-:W-:Y:S01]  /*1460*/  UMOV UR4, 0x8741a841 ;  /* 0x8741a84100047882 */ /* 0x000fe20000000000 */
[----:B------:R-:W-:-:S04]  /*1470*/  UMOV UR5, 0x3fda65af ;  /* 0x3fda65af00057882 */ /* 0x000fc80000000000 */
[----:B------:R-:W-:Y:S02]  /*1480*/  DFMA R12, R8, R12, R8 ;  /* 0x0000000c080c722b */ /* 0x000fe40000000008 */
[----:B------:R-:W-:Y:S01]  /*1490*/  DFMA R4, R2, UR4, R4 ;  /* 0x0000000402047c2b */ /* 0x000fe20008000004 */
[----:B------:R-:W-:Y:S01]  /*14a0*/  UMOV UR4, 0x74bc6a7f ;  /* 0x74bc6a7f00047882 */ /* 0x000fe20000000000 */
[----:B------:R-:W-:-:S04]  /*14b0*/  UMOV UR5, 0x3fc71893 ;  /* 0x3fc7189300057882 */ /* 0x000fc80000000000 */
[----:B------:R-:W-:Y:S02]  /*14c0*/  DFMA R8, R12, -R16, 1 ;  /* 0x3ff000000c08742b */ /* 0x000fe40000000810 */
[----:B------:R-:W-:Y:S01]  /*14d0*/  DFMA R18, R6, UR4, R4 ;  /* 0x0000000406127c2b */ /* 0x000fe20008000004 */
[----:B------:R-:W-:Y:S01]  /*14e0*/  UMOV UR4, 0xddd532cd ;  /* 0xddd532cd00047882 */ /* 0x000fe20000000000 */
[----:B------:R-:W-:-:S04]  /*14f0*/  UMOV UR5, 0x3fe6e286 ;  /* 0x3fe6e28600057882 */ /* 0x000fc80000000000 */
[----:B------:R-:W-:-:S04]  /*1500*/  DFMA R8, R12, R8, R12 ;  /* 0x000000080c08722b */ /* 0x000fc8000000000c */
[----:B------:R-:W-:-:S04]  /*1510*/  FSETP.GEU.AND P1, PT, |R19|, 6.5827683646048100446e-37, PT ;  /* 0x036000001300780b */ /* 0x000fc80003f2e200 */
[----:B------:R-:W-:-:S08]  /*1520*/  DMUL R14, R18, R8 ;  /* 0x00000008120e7228 */ /* 0x000fd00000000000 */
[----:B------:R-:W-:-:S08]  /*1530*/  DFMA R4, R14, -R16, R18 ;  /* 0x800000100e04722b */ /* 0x000fd00000000012 */
[----:B------:R-:W-:Y:S02]  /*1540*/  DFMA R14, R8, R4, R14 ;  /* 0x00000004080e722b */ /* 0x000fe4000000000e */
[C---:B------:R-:W-:Y:S01]  /*1550*/  DMUL R4, R10.reuse, UR4 ;  /* 0x000000040a047c28 */ /* 0x040fe20008000000 */
[----:B------:R-:W-:Y:S01]  /*1560*/  UMOV UR4, 0xedf1e083 ;  /* 0xedf1e08300047882 */ /* 0x000fe20000000000 */
[----:B------:R-:W-:Y:S02]  /*1570*/  UMOV UR5, 0x3fbe835d ;  /* 0x3fbe835d00057882 */ /* 0x000fe40000000000 */
[----:B------:R-:W-:Y:S01]  /*1580*/  DMUL R10, R10, UR4 ;  /* 0x000000040a0a7c28 */ /* 0x000fe20008000000 */
[----:B------:R-:W-:Y:S01]  /*1590*/  UMOV UR4, 0x971f6bd6 ;  /* 0x971f6bd600047882 */ /* 0x000fe20000000000 */
[----:B------:R-:W-:Y:S02]  /*15a0*/  UMOV UR5, 0x3fcb38dd ;  /* 0x3fcb38dd00057882 */ /* 0x000fe40000000000 */
[----:B------:R-:W-:Y:S01]  /*15b0*/  FFMA R0, RZ, 1.8625999689102172852, R15 ;  /* 0x3fee69adff007823 */ /* 0x000fe2000000000f */
[----:B------:R-:W-:Y:S01]  /*15c0*/  DFMA R4, R2, UR4, R4 ;  /* 0x0000000402047c2b */ /* 0x000fe20008000004 */
[----:B------:R-:W-:Y:S01]  /*15d0*/  UMOV UR4, 0x10d1089c ;  /* 0x10d1089c00047882 */ /* 0x000fe20000000000 */
[----:B------:R-:W-:-:S02]  /*15e0*/  UMOV UR5, 0x3f93cc44 ;  /* 0x3f93cc4400057882 */ /* 0x000fc40000000000 */
[----:B------:R-:W-:Y:S01]  /*15f0*/  FSETP.GT.AND P0, PT, |R0|, 1.469367938527859385e-39, PT ;  /* 0x001000000000780b */ /* 0x000fe20003f04200 */
[----:B------:R-:W-:Y:S01]  /*1600*/  DFMA R2, R2, UR4, R10 ;  /* 0x0000000402027c2b */ /* 0x000fe2000800000a */
[----:B------:R-:W-:Y:S01]  /*1610*/  UMOV UR4, 0x9096bb99 ;  /* 0x9096bb9900047882 */ /* 0x000fe20000000000 */
[----:B------:R-:W-:Y:S02]  /*1620*/  UMOV UR5, 0x3fb27a0f ;  /* 0x3fb27a0f00057882 */ /* 0x000fe40000000000 */
[----:B------:R-:W-:-:S04]  /*1630*/  DFMA R10, R6, UR4, R4 ;  /* 0x00000004060a7c2b */ /* 0x000fc80008000004 */
[----:B------:R-:W-:-:S04]  /*1640*/  DFMA R2, R6, UR6, R2 ;  /* 0x0000000606027c2b */ /* 0x000fc80008000002 */
[----:B------:R-:W-:Y:S07]  /*1650*/  @P0 BRA P1, `(.L_x_53) ;  /* 0x0000000000200947 */ /* 0x000fee0000800000 */
        /* <DEDUP_REMOVED lines=8> */
.L_x_53:
[----:B------:R-:W0:Y:S01]  /*16e0*/  MUFU.RCP64H R5, 1.0887994766235351562 ;  /* 0x3ff16bb900057908 */ /* 0x000e220000001800 */
[----:B------:R-:W-:Y:S01]  /*16f0*/  MOV R8, 0x8c7e2824 ;  /* 0x8c7e282400087802 */ /* 0x000fe20000000f00 */
[----:B------:R-:W-:Y:S01]  /*1700*/  IMAD.MOV.U32 R9, RZ, RZ, 0x3ff16bb9 ;  /* 0x3ff16bb9ff097424 */ /* 0x000fe200078e00ff */
[----:B------:R-:W-:Y:S01]  /*1710*/  FSETP.GEU.AND P1, PT, |R3|, 6.5827683646048100446e-37, PT ;  /* 0x036000000300780b */ /* 0x000fe20003f2e200 */
        /* <DEDUP_REMOVED lines=13> */
[----:B------:R-:W-:Y:S01]  /*17f0*/  MOV R7, R3 ;  /* 0x0000000300077202 */ /* 0x000fe20000000f00 */
[----:B------:R-:W-:Y:S01]  /*1800*/  IMAD.MOV.U32 R6, RZ, RZ, -0x7381d7dc ;  /* 0x8c7e2824ff067424 */ /* 0x000fe200078e00ff */
[----:B------:R-:W-:Y:S01]  /*1810*/  MOV R4, 0x1840 ;  /* 0x0000184000047802 */ /* 0x000fe20000000f00 */
[----:B------:R-:W-:-:S07]  /*1820*/  IMAD.MOV.U32 R5, RZ, RZ, 0x3ff16bb9 ;  /* 0x3ff16bb9ff057424 */ /* 0x000fce00078e00ff */
[----:B------:R-:W-:Y:S05]  /*1830*/  CALL.REL.NOINC `($__internal_2_$__cuda_sm20_div_rn_f64_full) ;  /* 0x0000003400bc7944 */ /* 0x000fea0003c00000 */
[----:B------:R-:W-:Y:S01]  /*1840*/  IMAD.MOV.U32 R12, RZ, RZ, R6 ;  /* 0x000000ffff0c7224 */ /* 0x000fe200078e0006 */
[----:B------:R-:W-:-:S07]  /*1850*/  MOV R13, R5 ;  /* 0x00000005000d7202 */ /* 0x000fce0000000f00 */
.L_x_54:
[----:B------:R-:W-:Y:S01]  /*1860*/  UMOV UR4, 0x32fcac8e ;  /* 0x32fcac8e00047882 */ /* 0x000fe20000000000 */
[----:B------:R-:W-:Y:S01]  /*1870*/  UMOV UR5, 0x3f822318 ;  /* 0x3f82231800057882 */ /* 0x000fe20000000000 */
[----:B------:R-:W-:Y:S01]  /*1880*/  IMAD.MOV.U32 R2, RZ, RZ, 0x0 ;  /* 0x00000000ff027424 */ /* 0x000fe200078e00ff */
[----:B------:R-:W-:Y:S01]  /*1890*/  DSETP.GT.AND P0, PT, R14, UR4, PT ;  /* 0x000000040e007e2a */ /* 0x000fe2000bf04000 */
[----:B------:R-:W-:-:S13]  /*18a0*/  IMAD.MOV.U32 R3, RZ, RZ, 0x3ff00000 ;  /* 0x3ff00000ff037424 */ /* 0x000fda00078e00ff */
[----:B------:R-:W-:Y:S05]  /*18b0*/  @P0 BRA `(.L_x_55) ;  /* 0x0000000000680947 */ /* 0x000fea0003800000 */
[----:B------:R-:W0:Y:S01]  /*18c0*/  MUFU.RCP64H R3, 116 ;  /* 0x405d000000037908 */ /* 0x000e220000001800 */
[----:B------:R-:W-:Y:S01]  /*18d0*/  IMAD.MOV.U32 R6, RZ, RZ, 0x0 ;  /* 0x00000000ff067424 */ /* 0x000fe200078e00ff */
[----:B------:R-:W-:Y:S01]  /*18e0*/  MOV R7, 0x3ff00000 ;  /* 0x3ff0000000077802 */ /* 0x000fe20000000f00 */
[----:B------:R-:W-:-:S06]  /*18f0*/  IMAD.MOV.U32 R2, RZ, RZ, 0x1 ;  /* 0x00000001ff027424 */ /* 0x000fcc00078e00ff */
[----:B0-----:R-:W-:-:S08]  /*1900*/  DFMA R4, R2, -116, R6 ;  /* 0xc05d00000204782b */ /* 0x001fd00000000006 */
[----:B------:R-:W-:-:S08]  /*1910*/  DFMA R4, R4, R4, R4 ;  /* 0x000000040404722b */ /* 0x000fd00000000004 */
[----:B------:R-:W-:-:S08]  /*1920*/  DFMA R4, R2, R4, R2 ;  /* 0x000000040204722b */ /* 0x000fd00000000002 */
[----:B------:R-:W-:Y:S01]  /*1930*/  DFMA R2, R4, -116, R6 ;  /* 0xc05d00000402782b */ /* 0x000fe20000000006 */
        /* <DEDUP_REMOVED lines=18> */
.L_x_55:
        /* <DEDUP_REMOVED lines=32> */
.L_x_56:
        /* <DEDUP_REMOVED lines=12> */
[----:B------:R-:W-:Y:S01]  /*1d20*/  DFMA R4, R4, R8, R4 ;  /* 0x000000080404722b */ /* 0x000fe20000000004 */
[----:B------:R-:W-:Y:S02]  /*1d30*/  IMAD.MOV.U32 R8, RZ, RZ, 0x66666666 ;  /* 0x66666666ff087424 */ /* 0x000fe400078e00ff */
[----:B------:R-:W-:-:S05]  /*1d40*/  IMAD.MOV.U32 R9, RZ, RZ, 0x408c3a66 ;  /* 0x408c3a66ff097424 */ /* 0x000fca00078e00ff */
[----:B------:R-:W-:Y:S02]  /*1d50*/  DFMA R6, R4, -116, R6 ;  /* 0xc05d00000406782b */ /* 0x000fe40000000006 */
        /* <DEDUP_REMOVED lines=14> */
[----:B------:R-:W-:-:S07]  /*1e40*/  IMAD.MOV.U32 R7, RZ, RZ, R5 ;  /* 0x000000ffff077224 */ /* 0x000fce00078e0005 */
.L_x_57:
[----:B------:R-:W0:Y:S01]  /*1e50*/  LDCU.64 UR4, c[0x0][0x390] ;  /* 0x00007200ff0477ac */ /* 0x000e220008000a00 */
[----:B------:R-:W-:Y:S01]  /*1e60*/  DADD R16, -R6, R14 ;  /* 0x0000000006107229 */ /* 0x000fe2000000010e */
[----:B------:R-:W-:Y:S01]  /*1e70*/  MOV R0, RZ ;  /* 0x000000ff00007202 */ /* 0x000fe20000000f00 */
[----:B------:R-:W-:Y:S01]  /*1e80*/  IMAD.MOV.U32 R29, RZ, RZ, RZ ;  /* 0x000000ffff1d7224 */ /* 0x000fe200078e00ff */
[----:B------:R-:W-:Y:S01]  /*1e90*/  UMOV UR6, 0x66666666 ;  /* 0x6666666600067882 */ /* 0x000fe20000000000 */
[----:B------:R-:W-:Y:S01]  /*1ea0*/  UMOV UR7, 0x408c3a66 ;  /* 0x408c3a6600077882 */ /* 0x000fe20000000000 */
[----:B------:R-:W-:Y:S01]  /*1eb0*/  IMAD.MOV.U32 R18, RZ, RZ, -0x1 ;  /* 0xffffffffff127424 */ /* 0x000fe200078e00ff */
[C---:B------:R-:W-:Y:S01]  /*1ec0*/  DMUL R4, R10.reuse, UR6 ;  /* 0x000000060a047c28 */ /* 0x040fe20008000000 */
[----:B------:R-:W-:Y:S01]  /*1ed0*/  UMOV UR6, 0x32fcac8e ;  /* 0x32fcac8e00067882 */ /* 0x000fe20000000000 */
[----:B------:R-:W-:Y:S01]  /*1ee0*/  UMOV UR7, 0x3f822318 ;  /* 0x3f82231800077882 */ /* 0x000fe20000000000 */
[----:B------:R-:W-:Y:S01]  /*1ef0*/  IMAD.MOV.U32 R19, RZ, RZ, 0x7fefffff ;  /* 0x7fefffffff137424 */ /* 0x000fe200078e00ff */
[----:B------:R-:W-:-:S02]  /*1f00*/  DSETP.GT.AND P0, PT, R10, UR6, PT ;  /* 0x000000060a007e2a */ /* 0x000fc4000bf04000 */
[----:B------:R-:W-:-:S04]  /*1f10*/  DADD R10, -R14, R2 ;  /* 0x000000000e0a7229 */ /* 0x000fc80000000102 */
[----:B------:R-:W-:Y:S01]  /*1f20*/  FSEL R14, R4, RZ, !P0 ;  /* 0x000000ff040e7208 */ /* 0x000fe20004000000 */
[----:B0-----:R-:W-:Y:S01]  /*1f30*/  UIADD3 UR4, UP0, UPT, UR4, 0xc0, URZ ;  /* 0x000000c004047890 */ /* 0x001fe2000ff1e0ff */
[----:B------:R-:W-:-:S03]  /*1f40*/  FSEL R15, R5, 3.390625, !P0 ;  /* 0x40590000050f7808 */ /* 0x000fc60004000000 */
[----:B------:R-:W-:Y:S02]  /*1f50*/  UIADD3.X UR5, UPT, UPT, URZ, UR5, URZ, UP0, !UPT ;  /* 0x00000005ff057290 */ /* 0x000fe400087fe4ff */
[----:B------:R-:W-:-:S04]  /*1f60*/  MOV R12, UR4 ;  /* 0x00000004000c7c02 */ /* 0x000fc80008000f00 */
[----:B------:R-:W-:-:S07]  /*1f70*/  IMAD.U32 R13, RZ, RZ, UR5 ;  /* 0x00000005ff0d7e24 */ /* 0x000fce000f8e00ff */
.L_x_66:
[----:B------:R-:W2:Y:S04]  /*1f80*/  LDG.E.64 R4, desc[UR8][R12.64+-0xb8] ;  /* 0xffff48080c047981 */ /* 0x000ea8000c1e1b00 */
[----:B------:R-:W3:Y:S04]  /*1f90*/  LDG.E.64 R2, desc[UR8][R12.64+-0xc0] ;  /* 0xffff40080c027981 */ /* 0x000ee8000c1e1b00 */
[----:B------:R-:W4:Y:S01]  /*1fa0*/  LDG.E.64 R6, desc[UR8][R12.64+-0xb0] ;  /* 0xffff50080c067981 */ /* 0x000f22000c1e1b00 */
[----:B--2---:R-:W-:Y:S02]  /*1fb0*/  DFMA R4, R10, 500, -R4 ;  /* 0x407f40000a04782b */ /* 0x004fe40000000804 */
[----:B---3--:R-:W-:-:S06]  /*1fc0*/  DADD R2, R14, -R2 ;  /* 0x000000000e027229 */ /* 0x008fcc0000000802 */
[----:B------:R-:W-:Y:S02]  /*1fd0*/  DMUL R4, R4, R4 ;  /* 0x0000000404047228 */ /* 0x000fe40000000000 */
[----:B----4-:R-:W-:-:S06]  /*1fe0*/  DFMA R6, R16, 200, -R6 ;  /* 0x406900001006782b */ /* 0x010fcc0000000806 */
[----:B------:R-:W-:-:S08]  /*1ff0*/  DFMA R4, R2, R2, R4 ;  /* 0x000000020204722b */ /* 0x000fd00000000004 */
[----:B------:R-:W-:Y:S01]  /*2000*/  DFMA R26, R6, R6, R4 ;  /* 0x00000006061a722b */ /* 0x000fe20000000004 */
[----:B------:R-:W-:Y:S01]  /*2010*/  IMAD.MOV.U32 R4, RZ, RZ, 0x0 ;  /* 0x00000000ff047424 */ /* 0x000fe200078e00ff */
[----:B------:R-:W-:-:S04]  /*2020*/  MOV R5, 0x3fd80000 ;  /* 0x3fd8000000057802 */ /* 0x000fc80000000f00 */
        /* <DEDUP_REMOVED lines=14> */
[----:B------:R-:W-:Y:S01]  /*2110*/  IMAD.MOV.U32 R6, RZ, RZ, R8 ;  /* 0x000000ffff067224 */ /* 0x000fe200078e0008 */
[----:B------:R-:W-:Y:S01]  /*2120*/  MOV R8, R32 ;  /* 0x0000002000087202 */ /* 0x000fe20000000f00 */
[----:B------:R-:W-:Y:S01]  /*2130*/  IMAD.MOV.U32 R7, RZ, RZ, R33 ;  /* 0x000000ffff077224 */ /* 0x000fe200078e0021 */
[----:B------:R-:W-:Y:S01]  /*2140*/  MOV R4, 0x2170 ;  /* 0x0000217000047802 */ /* 0x000fe20000000f00 */
[----:B------:R-:W-:-:S07]  /*2150*/  IMAD.MOV.U32 R28, RZ, RZ, R30 ;  /* 0x000000ffff1c7224 */ /* 0x000fce00078e001e */
[----:B------:R-:W-:Y:S05]  /*2160*/  CALL.REL.NOINC `($__internal_3_$__cuda_sm20_dsqrt_rn_f64_mediumpath_v1) ;  /* 0x0000003400087944 */ /* 0x000fea0003c00000 */
[----:B------:R-:W-:Y:S01]  /*2170*/  IMAD.MOV.U32 R6, RZ, RZ, R2 ;  /* 0x000000ffff067224 */ /* 0x000fe200078e0002 */
[----:B------:R-:W-:-:S07]  /*2180*/  MOV R7, R3 ;  /* 0x0000000300077202 */ /* 0x000fce0000000f00 */
.L_x_58:
[----:B------:R-:W2:Y:S04]  /*2190*/  LDG.E.64 R4, desc[UR8][R12.64+-0x88] ;  /* 0xffff78080c047981 */ /* 0x000ea8000c1e1b00 */
[----:B------:R-:W3:Y:S04]  /*21a0*/  LDG.E.64 R2, desc[UR8][R12.64+-0x90] ;  /* 0xffff70080c027981 */ /* 0x000ee8000c1e1b00 */
[----:B------:R-:W4:Y:S01]  /*21b0*/  LDG.E.64 R8, desc[UR8][R12.64+-0x80] ;  /* 0xffff80080c087981 */ /* 0x000f22000c1e1b00 */
[----:B------:R-:W-:-:S06]  /*21c0*/  DSETP.GE.AND P0, PT, R18, R6, PT ;  /* 0x000000061200722a */ /* 0x000fcc0003f06000 */
[----:B------:R-:W-:Y:S02]  /*21d0*/  FSEL R18, R18, R6, P0 ;  /* 0x0000000612127208 */ /* 0x000fe40000000000 */
[----:B------:R-:W-:Y:S02]  /*21e0*/  FSEL R19, R19, R7, P0 ;  /* 0x0000000713137208 */ /* 0x000fe40000000000 */
[----:B------:R-:W-:Y:S01]  /*21f0*/  SEL R29, R29, R0, P0 ;  /* 0x000000001d1d7207 */ /* 0x000fe20000000000 */
[----:B--2---:R-:W-:Y:S02]  /*2200*/  DFMA R4, R10, 500, -R4 ;  /* 0x407f40000a04782b */ /* 0x004fe40000000804 */
[----:B---3--:R-:W-:-:S06]  /*2210*/  DADD R2, R14, -R2 ;  /* 0x000000000e027229 */ /* 0x008fcc0000000802 */
[----:B------:R-:W-:Y:S02]  /*2220*/  DMUL R4, R4, R4 ;  /* 0x0000000404047228 */ /* 0x000fe40000000000 */
[----:B----4-:R-:W-:-:S06]  /*2230*/  DFMA R8, R16, 200, -R8 ;  /* 0x406900001008782b */ /* 0x010fcc0000000808 */
        /* <DEDUP_REMOVED lines=13> */
[----:B------:R-:W-:Y:S01]  /*2310*/  IADD3 R5, PT, PT, R35, -0x100000, RZ ;  /* 0xfff0000023057810 */ /* 0x000fe20007ffe0ff */
[----:B------:R-:W-:-:S05]  /*2320*/  IMAD.MOV.U32 R4, RZ, RZ, R34 ;  /* 0x000000ffff047224 */ /* 0x000fca00078e0022 */
        /* <DEDUP_REMOVED lines=9> */
[----:B------:R-:W-:Y:S02]  /*23c0*/  IMAD.MOV.U32 R8, RZ, RZ, R2 ;  /* 0x000000ffff087224 */ /* 0x000fe400078e0002 */
[----:B------:R-:W-:-:S07]  /*23d0*/  IMAD.MOV.U32 R9, RZ, RZ, R3 ;  /* 0x000000ffff097224 */ /* 0x000fce00078e0003 */
.L_x_59:
[----:B------:R-:W2:Y:S04]  /*23e0*/  LDG.E.64 R4, desc[UR8][R12.64+-0x58] ;  /* 0xffffa8080c047981 */ /* 0x000ea8000c1e1b00 */
[----:B------:R-:W3:Y:S04]  /*23f0*/  LDG.E.64 R2, desc[UR8][R12.64+-0x60] ;  /* 0xffffa0080c027981 */ /* 0x000ee8000c1e1b00 */
[----:B------:R-:W4:Y:S01]  /*2400*/  LDG.E.64 R6, desc[UR8][R12.64+-0x50] ;  /* 0xffffb0080c067981 */ /* 0x000f22000c1e1b00 */
[----:B------:R-:W-:-:S06]  /*2410*/  DSETP.GE.AND P0, PT, R18, R8, PT ;  /* 0x000000081200722a */ /* 0x000fcc0003f06000 */
[----:B------:R-:W-:Y:S02]  /*2420*/  FSEL R18, R18, R8, P0 ;  /* 0x0000000812127208 */ /* 0x000fe40000000000 */
[----:B------:R-:W-:-:S06]  /*2430*/  FSEL R19, R19, R9, P0 ;  /* 0x0000000913137208 */ /* 0x000fcc0000000000 */
[----:B------:R-:W-:Y:S01]  /*2440*/  @!P0 IADD3 R29, PT, PT, R0, 0x1, RZ ;  /* 0x00000001001d8810 */ /* 0x000fe20007ffe0ff */
        /* <DEDUP_REMOVED lines=9> */
[----:B------:R-:W-:-:S04]  /*24e0*/  IADD3 R30, PT, PT, R27, -0x3500000, RZ ;  /* 0xfcb000001b1e7810 */ /* 0x000fc80007ffe0ff */
[----:B------:R-:W-:Y:S02]  /*24f0*/  ISETP.GE.U32.AND P1, PT, R30, 0x7ca00000, PT ;  /* 0x7ca000001e00780c */ /* 0x000fe40003f26070 */
        /* <DEDUP_REMOVED lines=19> */
.L_x_60:
        /* <DEDUP_REMOVED lines=37> */
.L_x_61:
        /* <DEDUP_REMOVED lines=37> */
.L_x_62:
        /* <DEDUP_REMOVED lines=37> */
.L_x_63:
        /* <DEDUP_REMOVED lines=37> */
.L_x_64:
        /* <DEDUP_REMOVED lines=32> */
[----:B------:R-:W-:-:S07]  /*3170*/  MOV R4, 0x3190 ;  /* 0x0000319000047802 */ /* 0x000fce0000000f00 */
[----:B------:R-:W-:Y:S05]  /*3180*/  CALL.REL.NOINC `($__internal_3_$__cuda_sm20_dsqrt_rn_f64_mediumpath_v1) ;  /* 0x0000002400007944 */ /* 0x000fea0003c00000 */
[----:B------:R-:W-:Y:S02]  /*3190*/  IMAD.MOV.U32 R32, RZ, RZ, R2 ;  /* 0x000000ffff207224 */ /* 0x000fe400078e0002 */
[----:B------:R-:W-:-:S07]  /*31a0*/  IMAD.MOV.U32 R33, RZ, RZ, R3 ;  /* 0x000000ffff217224 */ /* 0x000fce00078e0003 */
.L_x_65:
[----:B------:R-:W-:Y:S01]  /*31b0*/  DSETP.GE.AND P0, PT, R18, R32, PT ;  /* 0x000000201200722a */ /* 0x000fe20003f06000 */
[----:B------:R-:W-:-:S05]  /*31c0*/  IADD3 R12, P2, PT, R12, 0x180, RZ ;  /* 0x000001800c0c7810 */ /* 0x000fca0007f5e0ff */
[----:B------:R-:W-:Y:S01]  /*31d0*/  FSEL R18, R18, R32, P0 ;  /* 0x0000002012127208 */ /* 0x000fe20000000000 */
[----:B------:R-:W-:Y:S01]  /*31e0*/  IMAD.X R13, RZ, RZ, R13, P2 ;  /* 0x000000ffff0d7224 */ /* 0x000fe200010e060d */
[----:B------:R-:W-:-:S06]  /*31f0*/  FSEL R19, R19, R33, P0 ;  /* 0x0000002113137208 */ /* 0x000fcc0000000000 */
[C---:B------:R-:W-:Y:S01]  /*3200*/  @!P0 VIADD R29, R0.reuse, 0x7 ;  /* 0x00000007001d8836 */ /* 0x040fe20000000000 */
[----:B------:R-:W-:-:S04]  /*3210*/  IADD3 R0, PT, PT, R0, 0x8, RZ ;  /* 0x0000000800007810 */ /* 0x000fc80007ffe0ff */
[----:B------:R-:W-:-:S13]  /*3220*/  ISETP.NE.AND P1, PT, R0, 0x20b8, PT ;  /* 0x000020b80000780c */ /* 0x000fda0003f25270 */
[----:B------:R-:W-:Y:S05]  /*3230*/  @P1 BRA `(.L_x_66) ;  /* 0xffffffec00501947 */ /* 0x000fea000383ffff */
[----:B------:R-:W0:Y:S01]  /*3240*/  LDC.64 R2, c[0x0][0x390] ;  /* 0x0000e400ff027b82 */ /* 0x000e220000000a00 */
[----:B------:R-:W-:Y:S01]  /*3250*/  IMAD R29, R29, 0x6, RZ ;  /* 0x000000061d1d7824 */ /* 0x000fe200078e02ff */
[----:B------:R-:W1:Y:S03]  /*3260*/  LDCU.64 UR4, c[0x0][0x390] ;  /* 0x00007200ff0477ac */ /* 0x000e660008000a00 */
[----:B0-----:R-:W-:-:S05]  /*3270*/  IMAD.WIDE.U32 R2, R29, 0x8, R2 ;  /* 0x000000081d027825 */ /* 0x001fca00078e0002 */
[----:B------:R0:W5:Y:S04]  /*3280*/  LDG.E.64 R18, desc[UR8][R2.64+0x18] ;  /* 0x0000180802127981 */ /* 0x000168000c1e1b00 */
[----:B------:R0:W5:Y:S04]  /*3290*/  LDG.E.64 R16, desc[UR8][R2.64+0x20] ;  /* 0x0000200802107981 */ /* 0x000168000c1e1b00 */
[----:B------:R0:W5:Y:S01]  /*32a0*/  LDG.E.64 R14, desc[UR8][R2.64+0x28] ;  /* 0x00002808020e7981 */ /* 0x000162000c1e1b00 */
[----:B-1----:R-:W-:Y:S01]  /*32b0*/  UIADD3 UR4, UP0, UPT, UR4, 0x28, URZ ;  /* 0x0000002804047890 */ /* 0x002fe2000ff1e0ff */
[----:B------:R-:W-:Y:S01]  /*32c0*/  IMAD.MOV.U32 R0, RZ, RZ, RZ ;  /* 0x000000ffff007224 */ /* 0x000fe200078e00ff */
[----:B------:R-:W-:Y:S01]  /*32d0*/  MOV R13, 0x7fefffff ;  /* 0x7fefffff000d7802 */ /* 0x000fe20000000f00 */
[----:B------:R-:W-:Y:S01]  /*32e0*/  IMAD.MOV.U32 R12, RZ, RZ, -0x1 ;  /* 0xffffffffff0c7424 */ /* 0x000fe200078e00ff */
[----:B------:R-:W-:-:S02]  /*32f0*/  UIADD3.X UR5, UPT, UPT, URZ, UR5, URZ, UP0, !UPT ;  /* 0x00000005ff057290 */ /* 0x000fc400087fe4ff */
[----:B------:R-:W-:Y:S01]  /*3300*/  IMAD.U32 R10, RZ, RZ, UR4 ;  /* 0x00000004ff0a7e24 */ /* 0x000fe2000f8e00ff */
[----:B------:R-:W-:-:S03]  /*3310*/  UMOV UR4, URZ ;  /* 0x000000ff00047c82 */ /* 0x000fc60008000000 */
[----:B0-----:R-:W-:-:S07]  /*3320*/  IMAD.U32 R11, RZ, RZ, UR5 ;  /* 0x00000005ff0b7e24 */ /* 0x001fce000f8e00ff */
.L_x_82:
[----:B------:R-:W2:Y:S04]  /*3330*/  LDG.E.64 R34, desc[UR8][R10.64+-0x10] ;  /* 0xfffff0080a227981 */ /* 0x000ea8000c1e1b00 */
[----:B-----5:R0:W5:Y:S04]  /*3340*/  LDG.E.64 R30, desc[UR8][R10.64+-0x8] ;  /* 0xfffff8080a1e7981 */ /* 0x020168000c1e1b00 */
[----:B------:R0:W5:Y:S01]  /*3350*/  LDG.E.64 R28, desc[UR8][R10.64] ;  /* 0x000000080a1c7981 */ /* 0x000162000c1e1b00 */
[----:B------:R-:W1:Y:S01]  /*3360*/  MUFU.RCP64H R7, 116 ;  /* 0x405d000000077908 */ /* 0x000e620000001800 */
[----:B------:R-:W-:Y:S01]  /*3370*/  IMAD.MOV.U32 R4, RZ, RZ, 0x0 ;  /* 0x00000000ff047424 */ /* 0x000fe200078e00ff */
[----:B------:R-:W-:Y:S01]  /*3380*/  MOV R5, 0x405d0000 ;  /* 0x405d000000057802 */ /* 0x000fe20000000f00 */
[----:B------:R-:W-:-:S06]  /*3390*/  IMAD.MOV.U32 R6, RZ, RZ, 0x1 ;  /* 0x00000001ff067424 */ /* 0x000fcc00078e00ff */
[----:B-1----:R-:W-:-:S08]  /*33a0*/  DFMA R2, R6, -R4, 1 ;  /* 0x3ff000000602742b */ /* 0x002fd00000000804 */
[----:B------:R-:W-:-:S08]  /*33b0*/  DFMA R2, R2, R2, R2 ;  /* 0x000000020202722b */ /* 0x000fd00000000002 */
[----:B------:R-:W-:-:S08]  /*33c0*/  DFMA R2, R6, R2, R6 ;  /* 0x000000020602722b */ /* 0x000fd00000000006 */
[----:B------:R-:W-:-:S08]  /*33d0*/  DFMA R4, R2, -R4, 1 ;  /* 0x3ff000000204742b */ /* 0x000fd00000000804 */
[----:B------:R-:W-:Y:S02]  /*33e0*/  DFMA R2, R2, R4, R2 ;  /* 0x000000040202722b */ /* 0x000fe40000000002 */
[----:B--2---:R-:W-:-:S08]  /*33f0*/  DADD R8, R34, 16 ;  /* 0x4030000022087429 */ /* 0x004fd00000000000 */
[----:B------:R-:W-:Y:S02]  /*3400*/  DMUL R4, R8, R2 ;  /* 0x0000000208047228 */ /* 0x000fe40000000000 */
[----:B------:R-:W-:-:S06]  /*3410*/  FSETP.GEU.AND P1, PT, |R9|, 6.5827683646048100446e-37, PT ;  /* 0x036000000900780b */ /* 0x000fcc0003f2e200 */
[----:B------:R-:W-:-:S08]  /*3420*/  DFMA R6, R4, -116, R8 ;  /* 0xc05d00000406782b */ /* 0x000fd00000000008 */
[----:B------:R-:W-:-:S10]  /*3430*/  DFMA R2, R2, R6, R4 ;  /* 0x000000060202722b */ /* 0x000fd40000000004 */
[----:B------:R-:W-:-:S05]  /*3440*/  FFMA R4, RZ, 3.453125, R3 ;  /* 0x405d0000ff047823 */ /* 0x000fca0000000003 */
[----:B------:R-:W-:-:S13]  /*3450*/  FSETP.GT.AND P0, PT, |R4|, 1.469367938527859385e-39, PT ;  /* 0x001000000400780b */ /* 0x000fda0003f04200 */
[----:B0-----:R-:W-:Y:S05]  /*3460*/  @P0 BRA P1, `(.L_x_67) ;  /* 0x00000000001c0947 */ /* 0x001fea0000800000 */
[----:B------:R-:W-:Y:S01]  /*3470*/  IMAD.MOV.U32 R7, RZ, RZ, R9 ;  /* 0x000000ffff077224 */ /* 0x000fe200078e0009 */
[----:B------:R-:W-:Y:S01]  /*3480*/  MOV R5, 0x405d0000 ;  /* 0x405d000000057802 */ /* 0x000fe20000000f00 */
[----:B------:R-:W-:Y:S01]  /*3490*/  IMAD.MOV.U32 R6, RZ, RZ, RZ ;  /* 0x000000ffff067224 */ /* 0x000fe200078e00ff */
[----:B------:R-:W-:-:S07]  /*34a0*/  MOV R4, 0x34c0 ;  /* 0x000034c000047802 */ /* 0x000fce0000000f00 */
[----:B-----5:R-:W-:Y:S05]  /*34b0*/  CALL.REL.NOINC `($__internal_2_$__cuda_sm20_div_rn_f64_full) ;  /* 0x00000018009c7944 */ /* 0x020fea0003c00000 */
[----:B------:R-:W-:Y:S02]  /*34c0*/  IMAD.MOV.U32 R2, RZ, RZ, R6 ;  /* 0x000000ffff027224 */ /* 0x000fe400078e0006 */
[----:B------:R-:W-:-:S07]  /*34d0*/  IMAD.MOV.U32 R3, RZ, RZ, R5 ;  /* 0x000000ffff037224 */ /* 0x000fce00078e0005 */
.L_x_67:
[----:B------:R-:W0:Y:S01]  /*34e0*/  MUFU.RCP64H R5, 500 ;  /* 0x407f400000057908 */ /* 0x000e220000001800 */
[----:B------:R-:W-:Y:S01]  /*34f0*/  IMAD.MOV.U32 R8, RZ, RZ, 0x0 ;  /* 0x00000000ff087424 */ /* 0x000fe200078e00ff */
[----:B------:R-:W-:Y:S01]  /*3500*/  MOV R9, 0x407f4000 ;  /* 0x407f400000097802 */ /* 0x000fe20000000f00 */
[----:B------:R-:W-:Y:S01]  /*3510*/  IMAD.MOV.U32 R4, RZ, RZ, 0x1 ;  /* 0x00000001ff047424 */ /* 0x000fe200078e00ff */
[----:B-----5:R-:W-:-:S05]  /*3520*/  FSETP.GEU.AND P1, PT, |R31|, 6.5827683646048100446e-37, PT ;  /* 0x036000001f00780b */ /* 0x020fca0003f2e200 */
[----:B0-----:R-:W-:-:S08]  /*3530*/  DFMA R6, R4, -R8, 1 ;  /* 0x3ff000000406742b */ /* 0x001fd00000000808 */
[----:B------:R-:W-:-:S08]  /*3540*/  DFMA R6, R6, R6, R6 ;  /* 0x000000060606722b */ /* 0x000fd00000000006 */
[----:B------:R-:W-:-:S08]  /*3550*/  DFMA R6, R4, R6, R4 ;  /* 0x000000060406722b */ /* 0x000fd00000000004 */
[----:B------:R-:W-:-:S08]  /*3560*/  DFMA R4, R6, -R8, 1 ;  /* 0x3ff000000604742b */ /* 0x000fd00000000808 */
[----:B------:R-:W-:-:S08]  /*3570*/  DFMA R4, R6, R4, R6 ;  /* 0x000000040604722b */ /* 0x000fd00000000006 */
[----:B------:R-:W-:-:S08]  /*3580*/  DMUL R6, R30, R4 ;  /* 0x000000041e067228 */ /* 0x000fd00000000000 */
[----:B------:R-:W-:-:S08]  /*3590*/  DFMA R8, R6, -500, R30 ;  /* 0xc07f40000608782b */ /* 0x000fd0000000001e */
[----:B------:R-:W-:-:S10]  /*35a0*/  DFMA R4, R4, R8, R6 ;  /* 0x000000080404722b */ /* 0x000fd40000000006 */
[----:B------:R-:W-:-:S05]  /*35b0*/  FFMA R6, RZ, 3.98828125, R5 ;  /* 0x407f4000ff067823 */ /* 0x000fca0000000005 */
[----:B------:R-:W-:-:S13]  /*35c0*/  FSETP.GT.AND P0, PT, |R6|, 1.469367938527859385e-39, PT ;  /* 0x001000000600780b */ /* 0x000fda0003f04200 */
[----:B------:R-:W-:Y:S05]  /*35d0*/  @P0 BRA P1, `(.L_x_68) ;  /* 0x00000000001c0947 */ /* 0x000fea0000800000 */
[----:B------:R-:W-:Y:S01]  /*35e0*/  IMAD.MOV.U32 R8, RZ, RZ, R30 ;  /* 0x000000ffff087224 */ /* 0x000fe200078e001e */
[----:B------:R-:W-:Y:S01]  /*35f0*/  MOV R6, RZ ;  /* 0x000000ff00067202 */ /* 0x000fe20000000f00 */
[----:B------:R-:W-:Y:S01]  /*3600*/  IMAD.MOV.U32 R7, RZ, RZ, R31 ;  /* 0x000000ffff077224 */ /* 0x000fe200078e001f */
[----:B------:R-:W-:Y:S01]  /*3610*/  MOV R4, 0x3640 ;  /* 0x0000364000047802 */ /* 0x000fe20000000f00 */
[----:B------:R-:W-:-:S07]  /*3620*/  IMAD.MOV.U32 R5, RZ, RZ, 0x407f4000 ;  /* 0x407f4000ff057424 */ /* 0x000fce00078e00ff */
[----:B------:R-:W-:Y:S05]  /*3630*/  CALL.REL.NOINC `($__internal_2_$__cuda_sm20_div_rn_f64_full) ;  /* 0x00000018003c7944 */ /* 0x000fea0003c00000 */
[----:B------:R-:W-:-:S07]  /*3640*/  IMAD.MOV.U32 R4, RZ, RZ, R6 ;  /* 0x000000ffff047224 */ /* 0x000fce00078e0006 */
.L_x_68:
[----:B------:R-:W0:Y:S01]  /*3650*/  MUFU.RCP64H R7, -200 ;  /* 0xc069000000077908 */ /* 0x000e220000001800 */
[----:B------:R-:W-:Y:S01]  /*3660*/  IMAD.MOV.U32 R26, RZ, RZ, 0x0 ;  /* 0x00000000ff1a7424 */ /* 0x000fe200078e00ff */
[----:B------:R-:W-:Y:S01]  /*3670*/  MOV R27, 0x40690000 ;  /* 0x40690000001b7802 */ /* 0x000fe20000000f00 */
[----:B------:R-:W-:Y:S01]  /*3680*/  IMAD.MOV.U32 R6, RZ, RZ, 0x1 ;  /* 0x00000001ff067424 */ /* 0x000fe200078e00ff */
[----:B------:R-:W-:Y:S01]  /*3690*/  FSETP.GEU.AND P1, PT, |R29|, 6.5827683646048100446e-37, PT ;  /* 0x036000001d00780b */ /* 0x000fe20003f2e200 */
[----:B------:R-:W-:-:S04]  /*36a0*/  DADD R32, R4, R2 ;  /* 0x0000000004207229 */ /* 0x000fc80000000002 */
[----:B0-----:R-:W-:-:S08]  /*36b0*/  DFMA R8, R6, R26, 1 ;  /* 0x3ff000000608742b */ /* 0x001fd0000000001a */
[----:B------:R-:W-:-:S08]  /*36c0*/  DFMA R8, R8, R8, R8 ;  /* 0x000000080808722b */ /* 0x000fd00000000008 */
[----:B------:R-:W-:-:S08]  /*36d0*/  DFMA R8, R6, R8, R6 ;  /* 0x000000080608722b */ /* 0x000fd00000000006 */
[----:B------:R-:W-:-:S08]  /*36e0*/  DFMA R6, R8, R26, 1 ;  /* 0x3ff000000806742b */ /* 0x000fd0000000001a */
[----:B------:R-:W-:-:S08]  /*36f0*/  DFMA R6, R8, R6, R8 ;  /* 0x000000060806722b */ /* 0x000fd00000000008 */
[----:B------:R-:W-:-:S08]  /*3700*/  DMUL R8, R28, R6 ;  /* 0x000000061c087228 */ /* 0x000fd00000000000 */
[----:B------:R-:W-:-:S08]  /*3710*/  DFMA R26, R8, 200, R28 ;  /* 0x40690000081a782b */ /* 0x000fd0000000001c */
[----:B------:R-:W-:-:S10]  /*3720*/  DFMA R6, R6, R26, R8 ;  /* 0x0000001a0606722b */ /* 0x000fd40000000008 */
[----:B------:R-:W-:-:S05]  /*3730*/  FFMA R8, RZ, -3.640625, R7 ;  /* 0xc0690000ff087823 */ /* 0x000fca0000000007 */
[----:B------:R-:W-:-:S13]  /*3740*/  FSETP.GT.AND P0, PT, |R8|, 1.469367938527859385e-39, PT ;  /* 0x001000000800780b */ /* 0x000fda0003f04200 */
[----:B------:R-:W-:Y:S05]  /*3750*/  @P0 BRA P1, `(.L_x_69) ;  /* 0x00000000001c0947 */ /* 0x000fea0000800000 */
[----:B------:R-:W-:Y:S01]  /*3760*/  IMAD.MOV.U32 R8, RZ, RZ, R28 ;  /* 0x000000ffff087224 */ /* 0x000fe200078e001c */
[----:B------:R-:W-:Y:S01]  /*3770*/  MOV R6, RZ ;  /* 0x000000ff00067202 */ /* 0x000fe20000000f00 */
[----:B------:R-:W-:Y:S01]  /*3780*/  IMAD.MOV.U32 R7, RZ, RZ, R29 ;  /* 0x000000ffff077224 */ /* 0x000fe200078e001d */
[----:B------:R-:W-:Y:S01]  /*3790*/  MOV R4, 0x37c0 ;  /* 0x000037c000047802 */ /* 0x000fe20000000f00 */
[----:B------:R-:W-:-:S07]  /*37a0*/  IMAD.MOV.U32 R5, RZ, RZ, -0x3f970000 ;  /* 0xc0690000ff057424 */ /* 0x000fce00078e00ff */
[----:B------:R-:W-:Y:S05]  /*37b0*/  CALL.REL.NOINC `($__internal_2_$__cuda_sm20_div_rn_f64_full) ;  /* 0x0000001400dc7944 */ /* 0x000fea0003c00000 */
[----:B------:R-:W-:-:S07]  /*37c0*/  IMAD.MOV.U32 R7, RZ, RZ, R5 ;  /* 0x000000ffff077224 */ /* 0x000fce00078e0005 */
.L_x_69:
[----:B------:R-:W-:Y:S01]  /*37d0*/  DADD R4, -RZ, |R32| ;  /* 0x00000000ff047229 */ /* 0x000fe20000000520 */
[----:B------:R-:W-:Y:S01]  /*37e0*/  MOV R26, 0x3840 ;  /* 0x00003840001a7802 */ /* 0x000fe20000000f00 */
[----:B------:R-:W-:Y:S01]  /*37f0*/  DADD R30, R6, R2 ;  /* 0x00000000061e7229 */ /* 0x000fe20000000002 */
[----:B------:R-:W-:Y:S01]  /*3800*/  UMOV UR6, URZ ;  /* 0x000000ff00067c82 */ /* 0x000fe20008000000 */
[----:B------:R-:W-:-:S06]  /*3810*/  UMOV UR7, 0x40080000 ;  /* 0x4008000000077882 */ /* 0x000fcc0000000000 */
[----:B------:R-:W-:-:S07]  /*3820*/  IMAD.MOV.U32 R27, RZ, RZ, R5 ;  /* 0x000000ffff1b7224 */ /* 0x000fce00078e0005 */
[----:B------:R-:W-:Y:S05]  /*3830*/  CALL.REL.NOINC `($_Z8correct2PiPdS0_PcS_$__internal_accurate_pow) ;  /* 0x0000001c00f07944 */ /* 0x000fea0003c00000 */
[C---:B------:R-:W-:Y:S01]  /*3840*/  DADD R6, R32.reuse, 3 ;  /* 0x4008000020067429 */ /* 0x040fe20000000000 */
[----:B------:R-:W-:Y:S01]  /*3850*/  ISETP.GE.AND P1, PT, R33, RZ, PT ;  /* 0x000000ff2100720c */ /* 0x000fe20003f26270 */
[----:B------:R-:W-:Y:S02]  /*3860*/  DADD R8, -RZ, -R4 ;  /* 0x00000000ff087229 */ /* 0x000fe40000000904 */
[C---:B------:R-:W-:Y:S02]  /*3870*/  DSETP.NEU.AND P2, PT, R32.reuse, RZ, PT ;  /* 0x000000ff2000722a */ /* 0x040fe40003f4d000 */
[----:B------:R-:W-:-:S04]  /*3880*/  DSETP.NEU.AND P0, PT, R32, 1, PT ;  /* 0x3ff000002000742a */ /* 0x000fc80003f0d000 */
[----:B------:R-:W-:Y:S02]  /*3890*/  LOP3.LUT R6, R7, 0x7ff00000, RZ, 0xc0, !PT ;  /* 0x7ff0000007067812 */ /* 0x000fe400078ec0ff */
[----:B------:R-:W-:Y:S02]  /*38a0*/  FSEL R4, R8, R4, !P1 ;  /* 0x0000000408047208 */ /* 0x000fe40004800000 */
[----:B------:R-:W-:Y:S02]  /*38b0*/  ISETP.NE.AND P3, PT, R6, 0x7ff00000, PT ;  /* 0x7ff000000600780c */ /* 0x000fe40003f65270 */
[----:B------:R-:W-:Y:S02]  /*38c0*/  FSEL R5, R9, R5, !P1 ;  /* 0x0000000509057208 */ /* 0x000fe40004800000 */
[----:B------:R-:W-:Y:S02]  /*38d0*/  FSEL R4, R4, RZ, P2 ;  /* 0x000000ff04047208 */ /* 0x000fe40001000000 */
[----:B------:R-:W-:-:S07]  /*38e0*/  FSEL R5, R33, R5, !P2 ;  /* 0x0000000521057208 */ /* 0x000fce0005000000 */
[----:B------:R-:W-:Y:S05]  /*38f0*/  @P3 BRA `(.L_x_70) ;  /* 0x00000000001c3947 */ /* 0x000fea0003800000 */
[----:B------:R-:W-:-:S14]  /*3900*/  DSETP.NAN.AND P2, PT, R32, R32, PT ;  /* 0x000000202000722a */ /* 0x000fdc0003f48000 */
[----:B------:R-:W-:Y:S01]  /*3910*/  @P2 DADD R4, R32, 3 ;  /* 0x4008000020042429 */ /* 0x000fe20000000000 */
[----:B------:R-:W-:Y:S10]  /*3920*/  @P2 BRA `(.L_x_70) ;  /* 0x0000000000102947 */ /* 0x000ff40003800000 */
[----:B------:R-:W-:-:S14]  /*3930*/  DSETP.NEU.AND P2, PT, |R32|, +INF , PT ;  /* 0x7ff000002000742a */ /* 0x000fdc0003f4d200 */
[----:B------:R-:W-:Y:S01]  /*3940*/  @!P2 MOV R6, 0xfff00000 ;  /* 0xfff000000006a802 */ /* 0x000fe20000000f00 */
[----:B------:R-:W-:-:S03]  /*3950*/  @!P2 IMAD.MOV.U32 R4, RZ, RZ, RZ ;  /* 0x000000ffff04a224 */ /* 0x000fc600078e00ff */
[----:B------:R-:W-:-:S07]  /*3960*/  @!P2 SEL R5, R6, 0x7ff00000, !P1 ;  /* 0x7ff000000605a807 */ /* 0x000fce0004800000 */
.L_x_70:
[----:B------:R-:W-:Y:S01]  /*3970*/  FSEL R28, R4, RZ, P0 ;  /* 0x000000ff041c7208 */ /* 0x000fe20000000000 */
[----:B------:R-:W-:Y:S01]  /*3980*/  UMOV UR6, 0x32fcac8e ;  /* 0x32fcac8e00067882 */ /* 0x000fe20000000000 */
[----:B------:R-:W-:Y:S01]  /*3990*/  FSEL R29, R5, 1.875, P0 ;  /* 0x3ff00000051d7808 */ /* 0x000fe20000000000 */
[----:B------:R-:W-:-:S05]  /*39a0*/  UMOV UR7, 0x3f822318 ;  /* 0x3f82231800077882 */ /* 0x000fca0000000000 */
[----:B------:R-:W-:-:S14]  /*39b0*/  DSETP.GT.AND P0, PT, R28, UR6, PT ;  /* 0x000000061c007e2a */ /* 0x000fdc000bf04000 */
[----:B------:R-:W-:Y:S05]  /*39c0*/  @P0 BRA `(.L_x_71) ;  /* 0x00000000006c0947 */ /* 0x000fea0003800000 */
[----:B------:R-:W0:Y:S01]  /*39d0*/  MUFU.RCP64H R7, 903.2998046875 ;  /* 0x408c3a6600077908 */ /* 0x000e220000001800 */
[----:B------:R-:W-:Y:S01]  /*39e0*/  IMAD.MOV.U32 R4, RZ, RZ, 0x66666666 ;  /* 0x66666666ff047424 */ /* 0x000fe200078e00ff */
[----:B------:R-:W-:Y:S01]  /*39f0*/  MOV R6, 0x1 ;  /* 0x0000000100067802 */ /* 0x000fe20000000f00 */
[----:B------:R-:W-:Y:S02]  /*3a00*/  IMAD.MOV.U32 R5, RZ, RZ, 0x408c3a66 ;  /* 0x408c3a66ff057424 */ /* 0x000fe400078e00ff */
[----:B------:R-:W-:Y:S02]  /*3a10*/  IMAD.MOV.U32 R26, RZ, RZ, 0x0 ;  /* 0x00000000ff1a7424 */ /* 0x000fe400078e00ff */
[----:B------:R-:W-:-:S06]  /*3a20*/  IMAD.MOV.U32 R27, RZ, RZ, 0x405d0000 ;  /* 0x405d0000ff1b7424 */ /* 0x000fcc00078e00ff */
[----:B------:R-:W-:Y:S02]  /*3a30*/  DFMA R26, R32, R26, -16 ;  /* 0xc0300000201a742b */ /* 0x000fe4000000001a */
[----:B0-----:R-:W-:-:S08]  /*3a40*/  DFMA R8, R6, -R4, 1 ;  /* 0x3ff000000608742b */ /* 0x001fd00000000804 */
[----:B------:R-:W-:Y:S01]  /*3a50*/  FSETP.GEU.AND P1, PT, |R27|, 6.5827683646048100446e-37, PT ;  /* 0x036000001b00780b */ /* 0x000fe20003f2e200 */
[----:B------:R-:W-:-:S08]  /*3a60*/  DFMA R8, R8, R8, R8 ;  /* 0x000000080808722b */ /* 0x000fd00000000008 */
[----:B------:R-:W-:-:S08]  /*3a70*/  DFMA R8, R6, R8, R6 ;  /* 0x000000080608722b */ /* 0x000fd00000000006 */
[----:B------:R-:W-:-:S08]  /*3a80*/  DFMA R6, R8, -R4, 1 ;  /* 0x3ff000000806742b */ /* 0x000fd00000000804 */
[----:B------:R-:W-:-:S08]  /*3a90*/  DFMA R6, R8, R6, R8 ;  /* 0x000000060806722b */ /* 0x000fd00000000008 */
[----:B------:R-:W-:-:S08]  /*3aa0*/  DMUL R28, R26, R6 ;  /* 0x000000061a1c7228 */ /* 0x000fd00000000000 */
[----:B------:R-:W-:-:S08]  /*3ab0*/  DFMA R4, R28, -R4, R26 ;  /* 0x800000041c04722b */ /* 0x000fd0000000001a */
[----:B------:R-:W-:-:S10]  /*3ac0*/  DFMA R28, R6, R4, R28 ;  /* 0x00000004061c722b */ /* 0x000fd4000000001c */
[----:B------:R-:W-:-:S05]  /*3ad0*/  FFMA R4, RZ, 4.3821287155151367188, R29 ;  /* 0x408c3a66ff047823 */ /* 0x000fca000000001d */
[----:B------:R-:W-:-:S13]  /*3ae0*/  FSETP.GT.AND P0, PT, |R4|, 1.469367938527859385e-39, PT ;  /* 0x001000000400780b */ /* 0x000fda0003f04200 */
[----:B------:R-:W-:Y:S05]  /*3af0*/  @P0 BRA P1, `(.L_x_71) ;  /* 0x0000000000200947 */ /* 0x000fea0000800000 */
[----:B------:R-:W-:Y:S01]  /*3b00*/  IMAD.MOV.U32 R8, RZ, RZ, R26 ;  /* 0x000000ffff087224 */ /* 0x000fe200078e001a */
[----:B------:R-:W-:Y:S01]  /*3b10*/  MOV R7, R27 ;  /* 0x0000001b00077202 */ /* 0x000fe20000000f00 */
[----:B------:R-:W-:Y:S01]  /*3b20*/  IMAD.MOV.U32 R6, RZ, RZ, 0x66666666 ;  /* 0x66666666ff067424 */ /* 0x000fe200078e00ff */
[----:B------:R-:W-:Y:S01]  /*3b30*/  MOV R4, 0x3b60 ;  /* 0x00003b6000047802 */ /* 0x000fe20000000f00 */
[----:B------:R-:W-:-:S07]  /*3b40*/  IMAD.MOV.U32 R5, RZ, RZ, 0x408c3a66 ;  /* 0x408c3a66ff057424 */ /* 0x000fce00078e00ff */
[----:B------:R-:W-:Y:S05]  /*3b50*/  CALL.REL.NOINC `($__internal_2_$__cuda_sm20_div_rn_f64_full) ;  /* 0x0000001000f47944 */ /* 0x000fea0003c00000 */
[----:B------:R-:W-:Y:S01]  /*3b60*/  IMAD.MOV.U32 R28, RZ, RZ, R6 ;  /* 0x000000ffff1c7224 */ /* 0x000fe200078e0006 */
[----:B------:R-:W-:-:S07]  /*3b70*/  MOV R29, R5 ;  /* 0x00000005001d7202 */ /* 0x000fce0000000f00 */
.L_x_71:
[----:B------:R-:W-:Y:S01]  /*3b80*/  UMOV UR6, 0xa4c11507 ;  /* 0xa4c1150700067882 */ /* 0x000fe20000000000 */
[----:B------:R-:W-:Y:S02]  /*3b90*/  UMOV UR7, 0x401fff9d ;  /* 0x401fff9d00077882 */ /* 0x000fe40000000000 */
[----:B------:R-:W-:-:S14]  /*3ba0*/  DSETP.GT.AND P0, PT, R34, UR6, PT ;  /* 0x0000000622007e2a */ /* 0x000fdc000bf04000 */
[----:B------:R-:W-:Y:S05]  /*3bb0*/  @!P0 BRA `(.L_x_72) ;  /* 0x0000000000648947 */ /* 0x000fea0003800000 */
[----:B------:R-:W-:Y:S01]  /*3bc0*/  IMAD.MOV.U32 R4, RZ, RZ, R2 ;  /* 0x000000ffff047224 */ /* 0x000fe200078e0002 */
[----:B------:R-:W-:Y:S01]  /*3bd0*/  MOV R26, 0x3c20 ;  /* 0x00003c20001a7802 */ /* 0x000fe20000000f00 */
[----:B------:R-:W-:Y:S01]  /*3be0*/  IMAD.MOV.U32 R27, RZ, RZ, R3 ;  /* 0x000000ffff1b7224 */ /* 0x000fe200078e0003 */
[----:B------:R-:W-:Y:S01]  /*3bf0*/  UMOV UR6, URZ ;  /* 0x000000ff00067c82 */ /* 0x000fe20008000000 */
[----:B------:R-:W-:-:S05]  /*3c00*/  UMOV UR7, 0x40080000 ;  /* 0x4008000000077882 */ /* 0x000fca0000000000 */
[----:B------:R-:W-:Y:S05]  /*3c10*/  CALL.REL.NOINC `($_Z8correct2PiPdS0_PcS_$__internal_accurate_pow) ;  /* 0x0000001800f87944 */ /* 0x000fea0003c00000 */
[C---:B------:R-:W-:Y:S01]  /*3c20*/  DADD R6, R2.reuse, 3 ;  /* 0x4008000002067429 */ /* 0x040fe20000000000 */
[----:B------:R-:W-:Y:S01]  /*3c30*/  ISETP.GE.AND P0, PT, R3, RZ, PT ;  /* 0x000000ff0300720c */ /* 0x000fe20003f06270 */
[----:B------:R-:W-:Y:S01]  /*3c40*/  DADD R8, -RZ, -R4 ;  /* 0x00000000ff087229 */ /* 0x000fe20000000904 */
[----:B------:R-:W-:Y:S01]  /*3c50*/  IMAD.MOV.U32 R26, RZ, RZ, -0x100000 ;  /* 0xfff00000ff1a7424 */ /* 0x000fe200078e00ff */
[C---:B------:R-:W-:Y:S02]  /*3c60*/  DSETP.NEU.AND P3, PT, R2.reuse, +INF , PT ;  /* 0x7ff000000200742a */ /* 0x040fe40003f6d000 */
[----:B------:R-:W-:-:S04]  /*3c70*/  DSETP.NEU.AND P1, PT, R2, RZ, PT ;  /* 0x000000ff0200722a */ /* 0x000fc80003f2d000 */
[----:B------:R-:W-:Y:S02]  /*3c80*/  LOP3.LUT R6, R7, 0x7ff00000, RZ, 0xc0, !PT ;  /* 0x7ff0000007067812 */ /* 0x000fe400078ec0ff */
[----:B------:R-:W-:Y:S02]  /*3c90*/  FSEL R7, R8, R4, !P0 ;  /* 0x0000000408077208 */ /* 0x000fe40004000000 */
[----:B------:R-:W-:Y:S02]  /*3ca0*/  FSEL R9, R9, R5, !P0 ;  /* 0x0000000509097208 */ /* 0x000fe40004000000 */
[----:B------:R-:W-:Y:S02]  /*3cb0*/  FSEL R5, R7, RZ, P1 ;  /* 0x000000ff07057208 */ /* 0x000fe40000800000 */
[----:B------:R-:W-:Y:S02]  /*3cc0*/  ISETP.NE.AND P2, PT, R6, 0x7ff00000, PT ;  /* 0x7ff000000600780c */ /* 0x000fe40003f45270 */
[----:B------:R-:W-:Y:S01]  /*3cd0*/  SEL R4, R26, 0x7ff00000, !P0 ;  /* 0x7ff000001a047807 */ /* 0x000fe20004000000 */
[----:B------:R-:W-:Y:S01]  /*3ce0*/  DSETP.NEU.AND P0, PT, R2, 1, PT ;  /* 0x3ff000000200742a */ /* 0x000fe20003f0d000 */
[----:B------:R-:W-:-:S02]  /*3cf0*/  FSEL R7, R3, R9, !P1 ;  /* 0x0000000903077208 */ /* 0x000fc40004800000 */
[----:B------:R-:W-:Y:S02]  /*3d00*/  @!P3 FSEL R5, R5, RZ, P2 ;  /* 0x000000ff0505b208 */ /* 0x000fe40001000000 */
[----:B------:R-:W-:Y:S02]  /*3d10*/  @!P3 FSEL R7, R4, R7, !P2 ;  /* 0x000000070407b208 */ /* 0x000fe40005000000 */
[----:B------:R-:W-:Y:S02]  /*3d20*/  FSEL R2, R5, RZ, P0 ;  /* 0x000000ff05027208 */ /* 0x000fe40000000000 */
[----:B------:R-:W-:Y:S01]  /*3d30*/  FSEL R3, R7, 1.875, P0 ;  /* 0x3ff0000007037808 */ /* 0x000fe20000000000 */
[----:B------:R-:W-:Y:S06]  /*3d40*/  BRA `(.L_x_73) ;  /* 0x0000000000607947 */ /* 0x000fec0003800000 */
.L_x_72:
[----:B------:R-:W0:Y:S01]  /*3d50*/  MUFU.RCP64H R3, 903.2998046875 ;  /* 0x408c3a6600037908 */ /* 0x000e220000001800 */
        /* <DEDUP_REMOVED lines=23> */
.L_x_73:
[----:B------:R-:W-:Y:S01]  /*3ed0*/  DADD R4, -RZ, |R30| ;  /* 0x00000000ff047229 */ /* 0x000fe2000000051e */
[----:B------:R-:W-:Y:S01]  /*3ee0*/  MOV R26, 0x3f30 ;  /* 0x00003f30001a7802 */ /* 0x000fe20000000f00 */
[----:B------:R-:W-:Y:S01]  /*3ef0*/  UMOV UR6, URZ ;  /* 0x000000ff00067c82 */ /* 0x000fe20008000000 */
[----:B------:R-:W-:-:S07]  /*3f00*/  UMOV UR7, 0x40080000 ;  /* 0x4008000000077882 */ /* 0x000fce0000000000 */
        /* <DEDUP_REMOVED lines=18> */
[----:B------:R-:W-:Y:S02]  /*4030*/  @!P2 IMAD.MOV.U32 R6, RZ, RZ, -0x100000 ;  /* 0xfff00000ff06a424 */ /* 0x000fe400078e00ff */
[----:B------:R-:W-:-:S03]  /*4040*/  @!P2 IMAD.MOV.U32 R4, RZ, RZ, RZ ;  /* 0x000000ffff04a224 */ /* 0x000fc600078e00ff */
[----:B------:R-:W-:-:S07]  /*4050*/  @!P2 SEL R5, R6, 0x7ff00000, !P1 ;  /* 0x7ff000000605a807 */ /* 0x000fce0004800000 */
.L_x_74:
[----:B------:R-:W-:Y:S01]  /*4060*/  FSEL R6, R4, RZ, P0 ;  /* 0x000000ff04067208 */ /* 0x000fe20000000000 */
[----:B------:R-:W-:Y:S01]  /*4070*/  UMOV UR6, 0x32fcac8e ;  /* 0x32fcac8e00067882 */ /* 0x000fe20000000000 */
[----:B------:R-:W-:Y:S01]  /*4080*/  FSEL R7, R5, 1.875, P0 ;  /* 0x3ff0000005077808 */ /* 0x000fe20000000000 */
[----:B------:R-:W-:-:S05]  /*4090*/  UMOV UR7, 0x3f822318 ;  /* 0x3f82231800077882 */ /* 0x000fca0000000000 */
[----:B------:R-:W-:-:S14]  /*40a0*/  DSETP.GT.AND P0, PT, R6, UR6, PT ;  /* 0x0000000606007e2a */ /* 0x000fdc000bf04000 */
[----:B------:R-:W-:Y:S05]  /*40b0*/  @P0 BRA `(.L_x_75) ;  /* 0x0000000000640947 */ /* 0x000fea0003800000 */
[----:B------:R-:W0:Y:S01]  /*40c0*/  MUFU.RCP64H R5, 903.2998046875 ;  /* 0x408c3a6600057908 */ /* 0x000e220000001800 */
[----:B------:R-:W-:Y:S01]  /*40d0*/  MOV R26, 0x66666666 ;  /* 0x66666666001a7802 */ /* 0x000fe20000000f00 */
[----:B------:R-:W-:Y:S01]  /*40e0*/  IMAD.MOV.U32 R27, RZ, RZ, 0x408c3a66 ;  /* 0x408c3a66ff1b7424 */ /* 0x000fe200078e00ff */
[----:B------:R-:W-:Y:S01]  /*40f0*/  MOV R9, 0x405d0000 ;  /* 0x405d000000097802 */ /* 0x000fe20000000f00 */
        /* <DEDUP_REMOVED lines=16> */
[----:B------:R-:W-:Y:S01]  /*4200*/  MOV R4, 0x4240 ;  /* 0x0000424000047802 */ /* 0x000fe20000000f00 */
[----:B------:R-:W-:Y:S02]  /*4210*/  IMAD.MOV.U32 R6, RZ, RZ, 0x66666666 ;  /* 0x66666666ff067424 */ /* 0x000fe400078e00ff */
[----:B------:R-:W-:-:S07]  /*4220*/  IMAD.MOV.U32 R5, RZ, RZ, 0x408c3a66 ;  /* 0x408c3a66ff057424 */ /* 0x000fce00078e00ff */
[----:B------:R-:W-:Y:S05]  /*4230*/  CALL.REL.NOINC `($__internal_2_$__cuda_sm20_div_rn_f64_full) ;  /* 0x0000000c003c7944 */ /* 0x000fea0003c00000 */
[----:B------:R-:W-:-:S07]  /*4240*/  MOV R7, R5 ;  /* 0x0000000500077202 */ /* 0x000fce0000000f00 */
.L_x_75:
[----:B------:R-:W0:Y:S01]  /*4250*/  MUFU.RCP64H R5, 0.95039987564086914062 ;  /* 0x3fee69ad00057908 */ /* 0x000e220000001800 */
[----:B------:R-:W-:Y:S01]  /*4260*/  IMAD.MOV.U32 R26, RZ, RZ, 0x42c3c9ef ;  /* 0x42c3c9efff1a7424 */ /* 0x000fe200078e00ff */
[----:B------:R-:W-:Y:S01]  /*4270*/  UMOV UR6, 0x42c3c9ef ;  /* 0x42c3c9ef00067882 */ /* 0x000fe20000000000 */
[----:B------:R-:W-:Y:S01]  /*4280*/  IMAD.MOV.U32 R27, RZ, RZ, 0x3fee69ad ;  /* 0x3fee69adff1b7424 */ /* 0x000fe200078e00ff */
[----:B------:R-:W-:Y:S01]  /*4290*/  UMOV UR7, 0x3fee69ad ;  /* 0x3fee69ad00077882 */ /* 0x000fe20000000000 */
[----:B------:R-:W-:-:S06]  /*42a0*/  IMAD.MOV.U32 R4, RZ, RZ, 0x1 ;  /* 0x00000001ff047424 */ /* 0x000fcc00078e00ff */
[----:B0-----:R-:W-:-:S08]  /*42b0*/  DFMA R8, R4, -R26, 1 ;  /* 0x3ff000000408742b */ /* 0x001fd0000000081a */
[----:B------:R-:W-:-:S08]  /*42c0*/  DFMA R8, R8, R8, R8 ;  /* 0x000000080808722b */ /* 0x000fd00000000008 */
[----:B------:R-:W-:Y:S02]  /*42d0*/  DFMA R4, R4, R8, R4 ;  /* 0x000000080404722b */ /* 0x000fe40000000004 */
[----:B------:R-:W-:Y:S01]  /*42e0*/  DFMA R8, R28, UR6, R24 ;  /* 0x000000061c087c2b */ /* 0x000fe20008000018 */
[----:B------:R-:W-:Y:S01]  /*42f0*/  UMOV UR6, 0x8c7e2824 ;  /* 0x8c7e282400067882 */ /* 0x000fe20000000000 */
[----:B------:R-:W-:Y:S01]  /*4300*/  UMOV UR7, 0x3ff16bb9 ;  /* 0x3ff16bb900077882 */ /* 0x000fe20000000000 */
[----:B------:R-:W-:-:S03]  /*4310*/  DADD R28, R22, R2 ;  /* 0x00000000161c7229 */ /* 0x000fc60000000002 */
[----:B------:R-:W-:-:S04]  /*4320*/  DFMA R30, R4, -R26, 1 ;  /* 0x3ff00000041e742b */ /* 0x000fc8000000081a */
[----:B------:R-:W-:-:S04]  /*4330*/  FSETP.GEU.AND P1, PT, |R9|, 6.5827683646048100446e-37, PT ;  /* 0x036000000900780b */ /* 0x000fc80003f2e200 */
[----:B------:R-:W-:-:S08]  /*4340*/  DFMA R30, R4, R30, R4 ;  /* 0x0000001e041e722b */ /* 0x000fd00000000004 */
[----:B------:R-:W-:-:S08]  /*4350*/  DMUL R32, R30, R8 ;  /* 0x000000081e207228 */ /* 0x000fd00000000000 */
[----:B------:R-:W-:-:S08]  /*4360*/  DFMA R4, R32, -R26, R8 ;  /* 0x8000001a2004722b */ /* 0x000fd00000000008 */
[----:B------:R-:W-:Y:S02]  /*4370*/  DFMA R32, R30, R4, R32 ;  /* 0x000000041e20722b */ /* 0x000fe40000000020 */
[----:B------:R-:W-:-:S08]  /*4380*/  DFMA R30, R6, UR6, R20 ;  /* 0x00000006061e7c2b */ /* 0x000fd00008000014 */
[----:B------:R-:W-:-:S05]  /*4390*/  FFMA R4, RZ, 1.8625999689102172852, R33 ;  /* 0x3fee69adff047823 */ /* 0x000fca0000000021 */
[----:B------:R-:W-:-:S13]  /*43a0*/  FSETP.GT.AND P0, PT, |R4|, 1.469367938527859385e-39, PT ;  /* 0x001000000400780b */ /* 0x000fda0003f04200 */
[----:B------:R-:W-:Y:S05]  /*43b0*/  @P0 BRA P1, `(.L_x_76) ;  /* 0x00000000001c0947 */ /* 0x000fea0000800000 */
[----:B------:R-:W-:Y:S01]  /*43c0*/  MOV R7, R9 ;  /* 0x0000000900077202 */ /* 0x000fe20000000f00 */
[----:B------:R-:W-:Y:S01]  /*43d0*/  IMAD.MOV.U32 R6, RZ, RZ, 0x42c3c9ef ;  /* 0x42c3c9efff067424 */ /* 0x000fe200078e00ff */
[----:B------:R-:W-:Y:S01]  /*43e0*/  MOV R4, 0x4410 ;  /* 0x0000441000047802 */ /* 0x000fe20000000f00 */
[----:B------:R-:W-:-:S07]  /*43f0*/  IMAD.MOV.U32 R5, RZ, RZ, 0x3fee69ad ;  /* 0x3fee69adff057424 */ /* 0x000fce00078e00ff */
[----:B------:R-:W-:Y:S05]  /*4400*/  CALL.REL.NOINC `($__internal_2_$__cuda_sm20_div_rn_f64_full) ;  /* 0x0000000800c87944 */ /* 0x000fea0003c00000 */
[----:B------:R-:W-:Y:S01]  /*4410*/  IMAD.MOV.U32 R32, RZ, RZ, R6 ;  /* 0x000000ffff207224 */ /* 0x000fe200078e0006 */
[----:B------:R-:W-:-:S07]  /*4420*/  MOV R33, R5 ;  /* 0x0000000500217202 */ /* 0x000fce0000000f00 */
.L_x_76:
        /* <DEDUP_REMOVED lines=16> */
[----:B------:R-:W-:Y:S01]  /*4530*/  MOV R8, R30 ;  /* 0x0000001e00087202 */ /* 0x000fe20000000f00 */
[----:B------:R-:W-:Y:S01]  /*4540*/  IMAD.MOV.U32 R7, RZ, RZ, R31 ;  /* 0x000000ffff077224 */ /* 0x000fe200078e001f */
[----:B------:R-:W-:Y:S01]  /*4550*/  MOV R4, 0x4590 ;  /* 0x0000459000047802 */ /* 0x000fe20000000f00 */
[----:B------:R-:W-:Y:S02]  /*4560*/  IMAD.MOV.U32 R6, RZ, RZ, -0x7381d7dc ;  /* 0x8c7e2824ff067424 */ /* 0x000fe400078e00ff */
[----:B------:R-:W-:-:S07]  /*4570*/  IMAD.MOV.U32 R5, RZ, RZ, 0x3ff16bb9 ;  /* 0x3ff16bb9ff057424 */ /* 0x000fce00078e00ff */
[----:B------:R-:W-:Y:S05]  /*4580*/  CALL.REL.NOINC `($__internal_2_$__cuda_sm20_div_rn_f64_full) ;  /* 0x0000000800687944 */ /* 0x000fea0003c00000 */
[----:B------:R-:W-:Y:S01]  /*4590*/  MOV R2, R6 ;  /* 0x0000000600027202 */ /* 0x000fe20000000f00 */
[----:B------:R-:W-:-:S07]  /*45a0*/  IMAD.MOV.U32 R3, RZ, RZ, R5 ;  /* 0x000000ffff037224 */ /* 0x000fce00078e0005 */
.L_x_77:
[----:B------:R-:W-:Y:S01]  /*45b0*/  UMOV UR6, 0x32fcac8e ;  /* 0x32fcac8e00067882 */ /* 0x000fe20000000000 */
[----:B------:R-:W-:Y:S01]  /*45c0*/  UMOV UR7, 0x3f822318 ;  /* 0x3f82231800077882 */ /* 0x000fe20000000000 */
[----:B------:R-:W-:Y:S01]  /*45d0*/  IMAD.MOV.U32 R30, RZ, RZ, 0x0 ;  /* 0x00000000ff1e7424 */ /* 0x000fe200078e00ff */
[----:B------:R-:W-:Y:S01]  /*45e0*/  DSETP.GT.AND P0, PT, R32, UR6, PT ;  /* 0x0000000620007e2a */ /* 0x000fe2000bf04000 */
[----:B------:R-:W-:-:S13]  /*45f0*/  IMAD.MOV.U32 R31, RZ, RZ, 0x3ff00000 ;  /* 0x3ff00000ff1f7424 */ /* 0x000fda00078e00ff */
[----:B------:R-:W-:Y:S05]  /*4600*/  @P0 BRA `(.L_x_78) ;  /* 0x0000000000680947 */ /* 0x000fea0003800000 */
[----:B------:R-:W0:Y:S01]  /*4610*/  MUFU.RCP64H R5, 116 ;  /* 0x405d000000057908 */ /* 0x000e220000001800 */
[----:B------:R-:W-:Y:S01]  /*4620*/  MOV R6, 0x0 ;  /* 0x0000000000067802 */ /* 0x000fe20000000f00 */
[----:B------:R-:W-:Y:S02]  /*4630*/  IMAD.MOV.U32 R7, RZ, RZ, 0x3ff00000 ;  /* 0x3ff00000ff077424 */ /* 0x000fe400078e00ff */
[----:B------:R-:W-:-:S06]  /*4640*/  IMAD.MOV.U32 R4, RZ, RZ, 0x1 ;  /* 0x00000001ff047424 */ /* 0x000fcc00078e00ff */
[----:B0-----:R-:W-:-:S08]  /*4650*/  DFMA R8, R4, -116, R6 ;  /* 0xc05d00000408782b */ /* 0x001fd00000000006 */
[----:B------:R-:W-:-:S08]  /*4660*/  DFMA R8, R8, R8, R8 ;  /* 0x000000080808722b */ /* 0x000fd00000000008 */
[----:B------:R-:W-:-:S08]  /*4670*/  DFMA R8, R4, R8, R4 ;  /* 0x000000080408722b */ /* 0x000fd00000000004 */
[----:B------:R-:W-:Y:S01]  /*4680*/  DFMA R4, R8, -116, R6 ;  /* 0xc05d00000804782b */ /* 0x000fe20000000006 */
[----:B------:R-:W-:Y:S01]  /*4690*/  IMAD.MOV.U32 R6, RZ, RZ, 0x66666666 ;  /* 0x66666666ff067424 */ /* 0x000fe200078e00ff */
[----:B------:R-:W-:-:S06]  /*46a0*/  MOV R7, 0x408c3a66 ;  /* 0x408c3a6600077802 */ /* 0x000fcc0000000f00 */
        /* <DEDUP_REMOVED lines=11> */
[----:B------:R-:W-:Y:S02]  /*4760*/  IMAD.MOV.U32 R6, RZ, RZ, RZ ;  /* 0x000000ffff067224 */ /* 0x000fe400078e00ff */
[----:B------:R-:W-:-:S07]  /*4770*/  IMAD.MOV.U32 R5, RZ, RZ, 0x405d0000 ;  /* 0x405d0000ff057424 */ /* 0x000fce00078e00ff */
[----:B------:R-:W-:Y:S05]  /*4780*/  CALL.REL.NOINC `($__internal_2_$__cuda_sm20_div_rn_f64_full) ;  /* 0x0000000400e87944 */ /* 0x000fea0003c00000 */
[----:B------:R-:W-:Y:S01]  /*4790*/  MOV R30, R6 ;  /* 0x00000006001e7202 */ /* 0x000fe20000000f00 */
[----:B------:R-:W-:-:S07]  /*47a0*/  IMAD.MOV.U32 R31, RZ, RZ, R5 ;  /* 0x000000ffff1f7224 */ /* 0x000fce00078e0005 */
.L_x_78:
        /* <DEDUP_REMOVED lines=32> */
.L_x_79:
        /* <DEDUP_REMOVED lines=12> */
[----:B------:R-:W-:Y:S01]  /*4a70*/  DFMA R4, R4, R8, R4 ;  /* 0x000000080404722b */ /* 0x000fe20000000004 */
[----:B------:R-:W-:Y:S01]  /*4a80*/  IMAD.MOV.U32 R8, RZ, RZ, 0x66666666 ;  /* 0x66666666ff087424 */ /* 0x000fe200078e00ff */
[----:B------:R-:W-:-:S06]  /*4a90*/  MOV R9, 0x408c3a66 ;  /* 0x408c3a6600097802 */ /* 0x000fcc0000000f00 */
        /* <DEDUP_REMOVED lines=15> */
[----:B------:R-:W-:-:S07]  /*4b90*/  MOV R7, R5 ;  /* 0x0000000500077202 */ /* 0x000fce0000000f00 */
.L_x_80:
[----:B------:R-:W-:Y:S01]  /*4ba0*/  UMOV UR6, 0x66666666 ;  /* 0x6666666600067882 */ /* 0x000fe20000000000 */
[----:B------:R-:W-:Y:S01]  /*4bb0*/  UMOV UR7, 0x408c3a66 ;  /* 0x408c3a6600077882 */ /* 0x000fe20000000000 */
[----:B------:R-:W-:Y:S01]  /*4bc0*/  DADD R30, -R32, R30 ;  /* 0x00000000201e7229 */ /* 0x000fe2000000011e */
[----:B------:R-:W-:Y:S01]  /*4bd0*/  IMAD.MOV.U32 R4, RZ, RZ, 0x0 ;  /* 0x00000000ff047424 */ /* 0x000fe200078e00ff */
[----:B------:R-:W-:Y:S01]  /*4be0*/  DMUL R28, R28, UR6 ;  /* 0x000000061c1c7c28 */ /* 0x000fe20008000000 */
[----:B------:R-:W-:Y:S01]  /*4bf0*/  IMAD.MOV.U32 R5, RZ, RZ, 0x3fd80000 ;  /* 0x3fd80000ff057424 */ /* 0x000fe200078e00ff */
[----:B------:R-:W-:-:S04]  /*4c00*/  DADD R6, -R6, R32 ;  /* 0x0000000006067229 */ /* 0x000fc80000000120 */
[----:B------:R-:W-:-:S04]  /*4c10*/  DFMA R30, R30, -500, R16 ;  /* 0xc07f40001e1e782b */ /* 0x000fc80000000010 */
[----:B------:R-:W-:Y:S01]  /*4c20*/  FSEL R2, R28, RZ, !P1 ;  /* 0x000000ff1c027208 */ /* 0x000fe20004800000 */
[----:B------:R-:W-:Y:S01]  /*4c30*/  DFMA R6, R6, -200, R14 ;  /* 0xc06900000606782b */ /* 0x000fe2000000000e */
[----:B------:R-:W-:-:S06]  /*4c40*/  FSEL R3, R29, 3.390625, !P1 ;  /* 0x405900001d037808 */ /* 0x000fcc0004800000 */
[----:B------:R-:W-:-:S08]  /*4c50*/  DADD R2, R18, -R2 ;  /* 0x0000000012027229 */ /* 0x000fd00000000802 */
[----:B------:R-:W-:-:S08]  /*4c60*/  DMUL R2, R2, R2 ;  /* 0x0000000202027228 */ /* 0x000fd00000000000 */
[----:B------:R-:W-:-:S08]  /*4c70*/  DFMA R2, R30, R30, R2 ;  /* 0x0000001e1e02722b */ /* 0x000fd00000000002 */
        /* <DEDUP_REMOVED lines=20> */
.L_x_81:
[----:B------:R-:W-:Y:S01]  /*4dc0*/  DSETP.GE.AND P0, PT, R12, R2, PT ;  /* 0x000000020c00722a */ /* 0x000fe20003f06000 */
[----:B------:R-:W-:-:S05]  /*4dd0*/  IADD3 R10, P1, PT, R10, 0x30, RZ ;  /* 0x000000300a0a7810 */ /* 0x000fca0007f3e0ff */
[----:B------:R-:W-:Y:S01]  /*4de0*/  SEL R0, R0, UR4, P0 ;  /* 0x0000000400007c07 */ /* 0x000fe20008000000 */
[----:B------:R-:W-:Y:S01]  /*4df0*/  UIADD3 UR4, UPT, UPT, UR4, 0x1, URZ ;  /* 0x0000000104047890 */ /* 0x000fe2000fffe0ff */
[----:B------:R-:W-:Y:S01]  /*4e00*/  FSEL R12, R12, R2, P0 ;  /* 0x000000020c0c7208 */ /* 0x000fe20000000000 */
[----:B------:R-:W-:Y:S01]  /*4e10*/  IMAD.X R11, RZ, RZ, R11, P1 ;  /* 0x000000ffff0b7224 */ /* 0x000fe200008e060b */
[----:B------:R-:W-:Y:S01]  /*4e20*/  FSEL R13, R13, R3, P0 ;  /* 0x000000030d0d7208 */ /* 0x000fe20000000000 */
[----:B------:R-:W-:-:S09]  /*4e30*/  UISETP.NE.AND UP0, UPT, UR4, 0x20b8, UPT ;  /* 0x000020b80400788c */ /* 0x000fd2000bf05270 */
[----:B------:R-:W-:Y:S05]  /*4e40*/  BRA.U UP0, `(.L_x_82) ;  /* 0xffffffe500387547 */ /* 0x000fea000b83ffff */
        /* <DEDUP_REMOVED lines=14> */
        .weak           $__internal_2_$__cuda_sm20_div_rn_f64_full
        .type           $__internal_2_$__cuda_sm20_div_rn_f64_full,@function
        .size           $__internal_2_$__cuda_sm20_div_rn_f64_full,($__internal_3_$__cuda_sm20_dsqrt_rn_f64_mediumpath_v1 - $__internal_2_$__cuda_sm20_div_rn_f64_full)
$__internal_2_$__cuda_sm20_div_rn_f64_full:
[C---:B------:R-:W-:Y:S01]  /*4f30*/  FSETP.GEU.AND P0, PT, |R5|.reuse, 1.469367938527859385e-39, PT ;  /* 0x001000000500780b */ /* 0x040fe20003f0e200 */
[----:B------:R-:W-:Y:S01]  /*4f40*/  IMAD.MOV.U32 R26, RZ, RZ, R6 ;  /* 0x000000ffff1a7224 */ /* 0x000fe200078e0006 */
[----:B------:R-:W-:Y:S01]  /*4f50*/  LOP3.LUT R9, R5, 0x800fffff, RZ, 0xc0, !PT ;  /* 0x800fffff05097812 */ /* 0x000fe200078ec0ff */
[----:B------:R-:W-:Y:S01]  /*4f60*/  IMAD.MOV.U32 R27, RZ, RZ, R5 ;  /* 0x000000ffff1b7224 */ /* 0x000fe200078e0005 */
[----:B------:R-:W-:Y:S01]  /*4f70*/  MOV R36, R6 ;  /* 0x0000000600247202 */ /* 0x000fe20000000f00 */
[----:B------:R-:W-:Y:S01]  /*4f80*/  IMAD.MOV.U32 R38, RZ, RZ, 0x1 ;  /* 0x00000001ff267424 */ /* 0x000fe200078e00ff */
[----:B------:R-:W-:Y:S01]  /*4f90*/  LOP3.LUT R37, R9, 0x3ff00000, RZ, 0xfc, !PT ;  /* 0x3ff0000009257812 */ /* 0x000fe200078efcff */
[----:B------:R-:W-:Y:S01]  /*4fa0*/  IMAD.MOV.U32 R41, RZ, RZ, R7 ;  /* 0x000000ffff297224 */ /* 0x000fe200078e0007 */
[----:B------:R-:W-:Y:S01]  /*4fb0*/  LOP3.LUT R5, R5, 0x7ff00000, RZ, 0xc0, !PT ;  /* 0x7ff0000005057812 */ /* 0x000fe200078ec0ff */
[----:B------:R-:W-:Y:S01]  /*4fc0*/  IMAD.MOV.U32 R40, RZ, RZ, R8 ;  /* 0x000000ffff287224 */ /* 0x000fe200078e0008 */
[----:B------:R-:W-:-:S02]  /*4fd0*/  MOV R7, 0x1ca00000 ;  /* 0x1ca0000000077802 */ /* 0x000fc40000000f00 */
[----:B------:R-:W-:Y:S01]  /*4fe0*/  LOP3.LUT R6, R41, 0x7ff00000, RZ, 0xc0, !PT ;  /* 0x7ff0000029067812 */ /* 0x000fe200078ec0ff */
[----:B------:R-:W-:-:S03]  /*4ff0*/  @!P0 DMUL R36, R26, 8.98846567431157953865e+307 ;  /* 0x7fe000001a248828 */ /* 0x000fc60000000000 */
[----:B------:R-:W-:-:S03]  /*5000*/  ISETP.GE.U32.AND P2, PT, R6, R5, PT ;  /* 0x000000050600720c */ /* 0x000fc60003f46070 */
[----:B------:R-:W0:Y:S01]  /*5010*/  MUFU.RCP64H R39, R37 ;  /* 0x0000002500277308 */ /* 0x000e220000001800 */
[----:B------:R-:W-:Y:S02]  /*5020*/  SEL R8, R7, 0x63400000, !P2 ;  /* 0x6340000007087807 */ /* 0x000fe40005000000 */
[----:B------:R-:W-:Y:S01]  /*5030*/  FSETP.GEU.AND P2, PT, |R41|, 1.469367938527859385e-39, PT ;  /* 0x001000002900780b */ /* 0x000fe20003f4e200 */
[----:B0-----:R-:W-:-:S08]  /*5040*/  DFMA R42, R38, -R36, 1 ;  /* 0x3ff00000262a742b */ /* 0x001fd00000000824 */
[----:B------:R-:W-:-:S08]  /*5050*/  DFMA R42, R42, R42, R42 ;  /* 0x0000002a2a2a722b */ /* 0x000fd0000000002a */
[----:B------:R-:W-:Y:S01]  /*5060*/  DFMA R42, R38, R42, R38 ;  /* 0x0000002a262a722b */ /* 0x000fe20000000026 */
[----:B------:R-:W-:Y:S01]  /*5070*/  LOP3.LUT R39, R8, 0x800fffff, R41, 0xf8, !PT ;  /* 0x800fffff08277812 */ /* 0x000fe200078ef829 */
[----:B------:R-:W-:-:S06]  /*5080*/  IMAD.MOV.U32 R38, RZ, RZ, R40 ;  /* 0x000000ffff267224 */ /* 0x000fcc00078e0028 */
[----:B------:R-:W-:-:S08]  /*5090*/  DFMA R44, R42, -R36, 1 ;  /* 0x3ff000002a2c742b */ /* 0x000fd00000000824 */
[----:B------:R-:W-:Y:S01]  /*50a0*/  DFMA R42, R42, R44, R42 ;  /* 0x0000002c2a2a722b */ /* 0x000fe2000000002a */
[----:B------:R-:W-:Y:S10]  /*50b0*/  @P2 BRA `(.L_x_83) ;  /* 0x0000000000202947 */ /* 0x000ff40003800000 */
[----:B------:R-:W-:-:S04]  /*50c0*/  LOP3.LUT R9, R27, 0x7ff00000, RZ, 0xc0, !PT ;  /* 0x7ff000001b097812 */ /* 0x000fc800078ec0ff */
[----:B------:R-:W-:Y:S01]  /*50d0*/  ISETP.GE.U32.AND P2, PT, R6, R9, PT ;  /* 0x000000090600720c */ /* 0x000fe20003f46070 */
[----:B------:R-:W-:-:S03]  /*50e0*/  IMAD.MOV.U32 R6, RZ, RZ, RZ ;  /* 0x000000ffff067224 */ /* 0x000fc600078e00ff */
[----:B------:R-:W-:-:S04]  /*50f0*/  SEL R7, R7, 0x63400000, !P2 ;  /* 0x6340000007077807 */ /* 0x000fc80005000000 */
[----:B------:R-:W-:-:S04]  /*5100*/  LOP3.LUT R7, R7, 0x80000000, R41, 0xf8, !PT ;  /* 0x8000000007077812 */ /* 0x000fc800078ef829 */
[----:B------:R-:W-:-:S06]  /*5110*/  LOP3.LUT R7, R7, 0x100000, RZ, 0xfc, !PT ;  /* 0x0010000007077812 */ /* 0x000fcc00078efcff */
[----:B------:R-:W-:-:S10]  /*5120*/  DFMA R38, R38, 2, -R6 ;  /* 0x400000002626782b */ /* 0x000fd40000000806 */
[----:B------:R-:W-:-:S07]  /*5130*/  LOP3.LUT R6, R39, 0x7ff00000, RZ, 0xc0, !PT ;  /* 0x7ff0000027067812 */ /* 0x000fce00078ec0ff */
.L_x_83:
[----:B------:R-:W-:Y:S01]  /*5140*/  VIADD R7, R6, 0xffffffff ;  /* 0xffffffff06077836 */ /* 0x000fe20000000000 */
[----:B------:R-:W-:Y:S01]  /*5150*/  @!P0 LOP3.LUT R5, R37, 0x7ff00000, RZ, 0xc0, !PT ;  /* 0x7ff0000025058812 */ /* 0x000fe200078ec0ff */
[----:B------:R-:W-:-:S03]  /*5160*/  DMUL R8, R42, R38 ;  /* 0x000000262a087228 */ /* 0x000fc60000000000 */
[----:B------:R-:W-:Y:S02]  /*5170*/  ISETP.GT.U32.AND P0, PT, R7, 0x7feffffe, PT ;  /* 0x7feffffe0700780c */ /* 0x000fe40003f04070 */
[----:B------:R-:W-:-:S03]  /*5180*/  IADD3 R7, PT, PT, R5, -0x1, RZ ;  /* 0xffffffff05077810 */ /* 0x000fc60007ffe0ff */
[----:B------:R-:W-:Y:S01]  /*5190*/  DFMA R44, R8, -R36, R38 ;  /* 0x80000024082c722b */ /* 0x000fe20000000026 */
[----:B------:R-:W-:-:S07]  /*51a0*/  ISETP.GT.U32.OR P0, PT, R7, 0x7feffffe, P0 ;  /* 0x7feffffe0700780c */ /* 0x000fce0000704470 */
[----:B------:R-:W-:-:S06]  /*51b0*/  DFMA R42, R42, R44, R8 ;  /* 0x0000002c2a2a722b */ /* 0x000fcc0000000008 */
[----:B------:R-:W-:Y:S05]  /*51c0*/  @P0 BRA `(.L_x_84) ;  /* 0x00000000007c0947 */ /* 0x000fea0003800000 */
[----:B------:R-:W-:Y:S01]  /*51d0*/  LOP3.LUT R5, R41, 0x7ff00000, RZ, 0xc0, !PT ;  /* 0x7ff0000029057812 */ /* 0x000fe200078ec0ff */
[----:B------:R-:W-:Y:S01]  /*51e0*/  IMAD.MOV.U32 R7, RZ, RZ, 0x1ca00000 ;  /* 0x1ca00000ff077424 */ /* 0x000fe200078e00ff */
[----:B------:R-:W-:Y:S02]  /*51f0*/  LOP3.LUT R6, R27, 0x7ff00000, RZ, 0xc0, !PT ;  /* 0x7ff000001b067812 */ /* 0x000fe400078ec0ff */
[----:B------:R-:W-:Y:S02]  /*5200*/  MOV R40, RZ ;  /* 0x000000ff00287202 */ /* 0x000fe40000000f00 */
[CC--:B------:R-:W-:Y:S02]  /*5210*/  VIADDMNMX R8, R5.reuse, -R6.reuse, 0xb9600000, !PT ;  /* 0xb960000005087446 */ /* 0x0c0fe40007800906 */
[----:B------:R-:W-:Y:S02]  /*5220*/  ISETP.GE.U32.AND P0, PT, R5, R6, PT ;  /* 0x000000060500720c */ /* 0x000fe40003f06070 */
[----:B------:R-:W-:-:S02]  /*5230*/  VIMNMX R8, PT, PT, R8, 0x46a00000, PT ;  /* 0x46a0000008087848 */ /* 0x000fc40003fe0100 */
[----:B------:R-:W-:-:S05]  /*5240*/  SEL R7, R7, 0x63400000, !P0 ;  /* 0x6340000007077807 */ /* 0x000fca0004000000 */
[----:B------:R-:W-:-:S04]  /*5250*/  IMAD.IADD R7, R8, 0x1, -R7 ;  /* 0x0000000108077824 */ /* 0x000fc800078e0a07 */
[----:B------:R-:W-:-:S06]  /*5260*/  VIADD R41, R7, 0x7fe00000 ;  /* 0x7fe0000007297836 */ /* 0x000fcc0000000000 */
[----:B------:R-:W-:-:S10]  /*5270*/  DMUL R8, R42, R40 ;  /* 0x000000282a087228 */ /* 0x000fd40000000000 */
[----:B------:R-:W-:-:S13]  /*5280*/  FSETP.GTU.AND P0, PT, |R9|, 1.469367938527859385e-39, PT ;  /* 0x001000000900780b */ /* 0x000fda0003f0c200 */
[----:B------:R-:W-:Y:S05]  /*5290*/  @P0 BRA `(.L_x_85) ;  /* 0x0000000000a80947 */ /* 0x000fea0003800000 */
[----:B------:R-:W-:Y:S01]  /*52a0*/  DFMA R36, R42, -R36, R38 ;  /* 0x800000242a24722b */ /* 0x000fe20000000026 */
[----:B------:R-:W-:-:S09]  /*52b0*/  IMAD.MOV.U32 R40, RZ, RZ, RZ ;  /* 0x000000ffff287224 */ /* 0x000fd200078e00ff */
[C---:B------:R-:W-:Y:S02]  /*52c0*/  FSETP.NEU.AND P0, PT, R37.reuse, RZ, PT ;  /* 0x000000ff2500720b */ /* 0x040fe40003f0d000 */
[----:B------:R-:W-:-:S04]  /*52d0*/  LOP3.LUT R26, R37, 0x80000000, R27, 0x48, !PT ;  /* 0x80000000251a7812 */ /* 0x000fc800078e481b */
[----:B------:R-:W-:-:S07]  /*52e0*/  LOP3.LUT R41, R26, R41, RZ, 0xfc, !PT ;  /* 0x000000291a297212 */ /* 0x000fce00078efcff */
[----:B------:R-:W-:Y:S05]  /*52f0*/  @!P0 BRA `(.L_x_85) ;  /* 0x0000000000908947 */ /* 0x000fea0003800000 */
[----:B------:R-:W-:Y:S01]  /*5300*/  IMAD.MOV R37, RZ, RZ, -R7 ;  /* 0x000000ffff257224 */ /* 0x000fe200078e0a07 */
[----:B------:R-:W-:Y:S01]  /*5310*/  IADD3 R7, PT, PT, -R7, -0x43300000, RZ ;  /* 0xbcd0000007077810 */ /* 0x000fe20007ffe1ff */
[----:B------:R-:W-:-:S06]  /*5320*/  IMAD.MOV.U32 R36, RZ, RZ, RZ ;  /* 0x000000ffff247224 */ /* 0x000fcc00078e00ff */
[----:B------:R-:W-:Y:S02]  /*5330*/  DFMA R36, R8, -R36, R42 ;  /* 0x800000240824722b */ /* 0x000fe4000000002a */
[----:B------:R-:W-:-:S08]  /*5340*/  DMUL.RP R42, R42, R40 ;  /* 0x000000282a2a7228 */ /* 0x000fd00000008000 */
[----:B------:R-:W-:Y:S02]  /*5350*/  FSETP.NEU.AND P0, PT, |R37|, R7, PT ;  /* 0x000000072500720b */ /* 0x000fe40003f0d200 */
[----:B------:R-:W-:Y:S02]  /*5360*/  LOP3.LUT R26, R43, R26, RZ, 0x3c, !PT ;  /* 0x0000001a2b1a7212 */ /* 0x000fe400078e3cff */
[----:B------:R-:W-:Y:S02]  /*5370*/  FSEL R6, R42, R8, !P0 ;  /* 0x000000082a067208 */ /* 0x000fe40004000000 */
[----:B------:R-:W-:Y:S02]  /*5380*/  FSEL R7, R26, R9, !P0 ;  /* 0x000000091a077208 */ /* 0x000fe40004000000 */
[----:B------:R-:W-:-:S03]  /*5390*/  MOV R8, R6 ;  /* 0x0000000600087202 */ /* 0x000fc60000000f00 */
[----:B------:R-:W-:Y:S01]  /*53a0*/  IMAD.MOV.U32 R9, RZ, RZ, R7 ;  /* 0x000000ffff097224 */ /* 0x000fe200078e0007 */
[----:B------:R-:W-:Y:S06]  /*53b0*/  BRA `(.L_x_85) ;  /* 0x0000000000607947 */ /* 0x000fec0003800000 */
.L_x_84:
        /* <DEDUP_REMOVED lines=12> */
[----:B------:R-:W-:Y:S01]  /*5480*/  @!P0 IMAD.MOV.U32 R9, RZ, RZ, R27 ;  /* 0x000000ffff098224 */ /* 0x000fe200078e001b */
[----:B------:R-:W-:Y:S01]  /*5490*/  @!P0 MOV R8, RZ ;  /* 0x000000ff00088202 */ /* 0x000fe20000000f00 */
[----:B------:R-:W-:Y:S02]  /*54a0*/  @P0 IMAD.MOV.U32 R8, RZ, RZ, RZ ;  /* 0x000000ffff080224 */ /* 0x000fe400078e00ff */
[----:B------:R-:W-:Y:S01]  /*54b0*/  @P0 IMAD.MOV.U32 R9, RZ, RZ, R5 ;  /* 0x000000ffff090224 */ /* 0x000fe200078e0005 */
[----:B------:R-:W-:Y:S06]  /*54c0*/  BRA `(.L_x_85) ;  /* 0x00000000001c7947 */ /* 0x000fec0003800000 */
.L_x_87:
[----:B------:R-:W-:Y:S02]  /*54d0*/  LOP3.LUT R5, R27, 0x80000, RZ, 0xfc, !PT ;  /* 0x000800001b057812 */ /* 0x000fe400078efcff */
[----:B------:R-:W-:-:S03]  /*54e0*/  MOV R8, R26 ;  /* 0x0000001a00087202 */ /* 0x000fc60000000f00 */
[----:B------:R-:W-:Y:S01]  /*54f0*/  IMAD.MOV.U32 R9, RZ, RZ, R5 ;  /* 0x000000ffff097224 */ /* 0x000fe200078e0005 */
[----:B------:R-:W-:Y:S06]  /*5500*/  BRA `(.L_x_85) ;  /* 0x00000000000c7947 */ /* 0x000fec0003800000 */
.L_x_86:
[----:B------:R-:W-:Y:S01]  /*5510*/  LOP3.LUT R5, R41, 0x80000, RZ, 0xfc, !PT ;  /* 0x0008000029057812 */ /* 0x000fe200078efcff */
[----:B------:R-:W-:-:S03]  /*5520*/  IMAD.MOV.U32 R8, RZ, RZ, R40 ;  /* 0x000000ffff087224 */ /* 0x000fc600078e0028 */
[----:B------:R-:W-:-:S07]  /*5530*/  MOV R9, R5 ;  /* 0x0000000500097202 */ /* 0x000fce0000000f00 */
.L_x_85:
[----:B------:R-:W-:Y:S01]  /*5540*/  IMAD.MOV.U32 R6, RZ, RZ, R8 ;  /* 0x000000ffff067224 */ /* 0x000fe200078e0008 */
[----:B------:R-:W-:Y:S01]  /*5550*/  MOV R8, R4 ;  /* 0x0000000400087202 */ /* 0x000fe20000000f00 */
[----:B------:R-:W-:Y:S02]  /*5560*/  IMAD.MOV.U32 R5, RZ, RZ, R9 ;  /* 0x000000ffff057224 */ /* 0x000fe400078e0009 */
[----:B------:R-:W-:-:S04]  /*5570*/  IMAD.MOV.U32 R9, RZ, RZ, 0x0 ;  /* 0x00000000ff097424 */ /* 0x000fc800078e00ff */
[----:B------:R-:W-:Y:S05]  /*5580*/  RET.REL.NODEC R8 `(_Z8correct2PiPdS0_PcS_) ;  /* 0xffffffa8089c7950 */ /* 0x000fea0003c3ffff */
        .weak           $__internal_3_$__cuda_sm20_dsqrt_rn_f64_mediumpath_v1
        .type           $__internal_3_$__cuda_sm20_dsqrt_rn_f64_mediumpath_v1,@function
        .size           $__internal_3_$__cuda_sm20_dsqrt_rn_f64_mediumpath_v1,($_Z8correct2PiPdS0_PcS_$__internal_accurate_pow - $__internal_3_$__cuda_sm20_dsqrt_rn_f64_mediumpath_v1)
$__internal_3_$__cuda_sm20_dsqrt_rn_f64_mediumpath_v1:
[----:B------:R-:W-:Y:S01]  /*5590*/  ISETP.GE.U32.AND P0, PT, R28, -0x3400000, PT ;  /* 0xfcc000001c00780c */ /* 0x000fe20003f06070 */
[----:B------:R-:W-:Y:S01]  /*55a0*/  IMAD.MOV.U32 R9, RZ, RZ, R7 ;  /* 0x000000ffff097224 */ /* 0x000fe200078e0007 */
[----:B------:R-:W-:-:S11]  /*55b0*/  MOV R7, R5 ;  /* 0x0000000500077202 */ /* 0x000fd60000000f00 */
        /* <DEDUP_REMOVED lines=9> */
.L_x_88:
[----:B------:R-:W-:-:S14]  /*5650*/  DSETP.NE.AND P0, PT, R26, RZ, PT ;  /* 0x000000ff1a00722a */ /* 0x000fdc0003f05000 */
[----:B------:R-:W-:Y:S05]  /*5660*/  @!P0 BRA `(.L_x_90) ;  /* 0x0000000000588947 */ /* 0x000fea0003800000 */
[----:B------:R-:W-:-:S13]  /*5670*/  ISETP.GE.AND P0, PT, R27, RZ, PT ;  /* 0x000000ff1b00720c */ /* 0x000fda0003f06270 */
[----:B------:R-:W-:Y:S01]  /*5680*/  @!P0 IMAD.MOV.U32 R2, RZ, RZ, 0x0 ;  /* 0x00000000ff028424 */ /* 0x000fe200078e00ff */
[----:B------:R-:W-:Y:S01]  /*5690*/  @!P0 MOV R3, 0xfff80000 ;  /* 0xfff8000000038802 */ /* 0x000fe20000000f00 */
[----:B------:R-:W-:Y:S06]  /*56a0*/  @!P0 BRA `(.L_x_89) ;  /* 0x00000000004c8947 */ /* 0x000fec0003800000 */
[----:B------:R-:W-:-:S13]  /*56b0*/  ISETP.GT.AND P0, PT, R27, 0x7fefffff, PT ;  /* 0x7fefffff1b00780c */ /* 0x000fda0003f04270 */
[----:B------:R-:W-:Y:S05]  /*56c0*/  @P0 BRA `(.L_x_90) ;  /* 0x0000000000400947 */ /* 0x000fea0003800000 */
[----:B------:R-:W-:Y:S01]  /*56d0*/  DMUL R26, R26, 8.11296384146066816958e+31 ;  /* 0x469000001a1a7828 */ /* 0x000fe20000000000 */
[----:B------:R-:W-:Y:S01]  /*56e0*/  IMAD.MOV.U32 R8, RZ, RZ, RZ ;  /* 0x000000ffff087224 */ /* 0x000fe200078e00ff */
[----:B------:R-:W-:Y:S01]  /*56f0*/  MOV R7, 0x3fd80000 ;  /* 0x3fd8000000077802 */ /* 0x000fe20000000f00 */
[----:B------:R-:W-:-:S03]  /*5700*/  IMAD.MOV.U32 R6, RZ, RZ, 0x0 ;  /* 0x00000000ff067424 */ /* 0x000fc600078e00ff */
        /* <DEDUP_REMOVED lines=12> */
.L_x_90:
[----:B------:R-:W-:-:S11]  /*57d0*/  DADD R2, R26, R26 ;  /* 0x000000001a027229 */ /* 0x000fd6000000001a */
.L_x_89:
[----:B------:R-:W-:-:S04]  /*57e0*/  MOV R5, 0x0 ;  /* 0x0000000000057802 */ /* 0x000fc80000000f00 */
[----:B------:R-:W-:Y:S05]  /*57f0*/  RET.REL.NODEC R4 `(_Z8correct2PiPdS0_PcS_) ;  /* 0xffffffa804007950 */ /* 0x000fea0003c3ffff */
        .type           $_Z8correct2PiPdS0_PcS_$__internal_accurate_pow,@function
        .size           $_Z8correct2PiPdS0_PcS_$__internal_accurate_pow,(.L_x_97 - $_Z8correct2PiPdS0_PcS_$__internal_accurate_pow)
$_Z8correct2PiPdS0_PcS_$__internal_accurate_pow:
[----:B------:R-:W-:Y:S01]  /*5800*/  ISETP.GT.U32.AND P1, PT, R27, 0xfffff, PT ;  /* 0x000fffff1b00780c */ /* 0x000fe20003f24070 */
[--C-:B------:R-:W-:Y:S01]  /*5810*/  IMAD.MOV.U32 R5, RZ, RZ, R27.reuse ;  /* 0x000000ffff057224 */ /* 0x100fe200078e001b */
[----:B------:R-:W-:Y:S01]  /*5820*/  UMOV UR10, 0x7d2cafe2 ;  /* 0x7d2cafe2000a7882 */ /* 0x000fe20000000000 */
[----:B------:R-:W-:Y:S01]  /*5830*/  IMAD.MOV.U32 R8, RZ, RZ, RZ ;  /* 0x000000ffff087224 */ /* 0x000fe200078e00ff */
[----:B------:R-:W-:Y:S01]  /*5840*/  UMOV UR11, 0x3eb0f5ff ;  /* 0x3eb0f5ff000b7882 */ /* 0x000fe20000000000 */
[----:B------:R-:W-:Y:S01]  /*5850*/  SHF.R.U32.HI R27, RZ, 0x14, R27 ;  /* 0x00000014ff1b7819 */ /* 0x000fe2000001161b */
[----:B------:R-:W-:Y:S01]  /*5860*/  UMOV UR12, 0xfefa39ef ;  /* 0xfefa39ef000c7882 */ /* 0x000fe20000000000 */
[----:B------:R-:W-:Y:S01]  /*5870*/  UMOV UR13, 0x3fe62e42 ;  /* 0x3fe62e42000d7882 */ /* 0x000fe20000000000 */
[----:B------:R-:W-:-:S05]  /*5880*/  ULOP3.LUT UR5, UR7, 0xff0fffff, URZ, 0xc0, !UPT ;  /* 0xff0fffff07057892 */ /* 0x000fca000f8ec0ff */
[----:B------:R-:W-:-:S10]  /*5890*/  @!P1 DMUL R42, R4, 1.80143985094819840000e+16 ;  /* 0x43500000042a9828 */ /* 0x000fd40000000000 */
[----:B------:R-:W-:Y:S01]  /*58a0*/  @!P1 IMAD.MOV.U32 R5, RZ, RZ, R43 ;  /* 0x000000ffff059224 */ /* 0x000fe200078e002b */
[----:B------:R-:W-:Y:S02]  /*58b0*/  @!P1 MOV R4, R42 ;  /* 0x0000002a00049202 */ /* 0x000fe40000000f00 */
[----:B------:R-:W-:Y:S02]  /*58c0*/  @!P1 LEA.HI R27, R43, 0xffffffca, RZ, 0xc ;  /* 0xffffffca2b1b9811 */ /* 0x000fe400078f60ff */
[----:B------:R-:W-:Y:S01]  /*58d0*/  LOP3.LUT R5, R5, 0x800fffff, RZ, 0xc0, !PT ;  /* 0x800fffff05057812 */ /* 0x000fe200078ec0ff */
[----:B------:R-:W-:-:S03]  /*58e0*/  IMAD.MOV.U32 R6, RZ, RZ, R4 ;  /* 0x000000ffff067224 */ /* 0x000fc600078e0004 */
[----:B------:R-:W-:-:S04]  /*58f0*/  LOP3.LUT R5, R5, 0x3ff00000, RZ, 0xfc, !PT ;  /* 0x3ff0000005057812 */ /* 0x000fc800078efcff */
[----:B------:R-:W-:Y:S01]  /*5900*/  ISETP.GE.U32.AND P2, PT, R5, 0x3ff6a09f, PT ;  /* 0x3ff6a09f0500780c */ /* 0x000fe20003f46070 */
[----:B------:R-:W-:-:S12]  /*5910*/  IMAD.MOV.U32 R7, RZ, RZ, R5 ;  /* 0x000000ffff077224 */ /* 0x000fd800078e0005 */
[----:B------:R-:W-:-:S05]  /*5920*/  @P2 IADD3 R4, PT, PT, R7, -0x100000, RZ ;  /* 0xfff0000007042810 */ /* 0x000fca0007ffe0ff */
[----:B------:R-:W-:-:S06]  /*5930*/  @P2 IMAD.MOV.U32 R7, RZ, RZ, R4 ;  /* 0x000000ffff072224 */ /* 0x000fcc00078e0004 */
[C---:B------:R-:W-:Y:S02]  /*5940*/  DADD R36, R6.reuse, 1 ;  /* 0x3ff0000006247429 */ /* 0x040fe40000000000 */
[----:B------:R-:W-:-:S04]  /*5950*/  DADD R6, R6, -1 ;  /* 0xbff0000006067429 */ /* 0x000fc80000000000 */
[----:B------:R-:W0:Y:S02]  /*5960*/  MUFU.RCP64H R9, R37 ;  /* 0x0000002500097308 */ /* 0x000e240000001800 */
[----:B0-----:R-:W-:-:S08]  /*5970*/  DFMA R4, -R36, R8, 1 ;  /* 0x3ff000002404742b */ /* 0x001fd00000000108 */
[----:B------:R-:W-:-:S08]  /*5980*/  DFMA R4, R4, R4, R4 ;  /* 0x000000040404722b */ /* 0x000fd00000000004 */
[----:B------:R-:W-:Y:S01]  /*5990*/  DFMA R4, R8, R4, R8 ;  /* 0x000000040804722b */ /* 0x000fe20000000008 */
[----:B------:R-:W-:Y:S01]  /*59a0*/  MOV R8, 0x41ad3b5a ;  /* 0x41ad3b5a00087802 */ /* 0x000fe20000000f00 */
[----:B------:R-:W-:-:S06]  /*59b0*/  IMAD.MOV.U32 R9, RZ, RZ, 0x3ed0f5d2 ;  /* 0x3ed0f5d2ff097424 */ /* 0x000fcc00078e00ff */
[----:B------:R-:W-:-:S08]  /*59c0*/  DMUL R40, R6, R4 ;  /* 0x0000000406287228 */ /* 0x000fd00000000000 */
[----:B------:R-:W-:-:S08]  /*59d0*/  DFMA R40, R6, R4, R40 ;  /* 0x000000040628722b */ /* 0x000fd00000000028 */
[----:B------:R-:W-:Y:S02]  /*59e0*/  DMUL R44, R40, R40 ;  /* 0x00000028282c7228 */ /* 0x000fe40000000000 */
[----:B------:R-:W-:-:S06]  /*59f0*/  DADD R38, R6, -R40 ;  /* 0x0000000006267229 */ /* 0x000fcc0000000828 */
[----:B------:R-:W-:Y:S01]  /*5a00*/  DFMA R8, R44, UR10, R8 ;  /* 0x0000000a2c087c2b */ /* 0x000fe20008000008 */
[----:B------:R-:W-:Y:S01]  /*5a10*/  UMOV UR10, 0x75488a3f ;  /* 0x75488a3f000a7882 */ /* 0x000fe20000000000 */
[----:B------:R-:W-:Y:S01]  /*5a20*/  UMOV UR11, 0x3ef3b20a ;  /* 0x3ef3b20a000b7882 */ /* 0x000fe20000000000 */
[----:B------:R-:W-:-:S05]  /*5a30*/  DADD R38, R38, R38 ;  /* 0x0000000026267229 */ /* 0x000fca0000000026 */
[----:B------:R-:W-:Y:S01]  /*5a40*/  DFMA R8, R44, R8, UR10 ;  /* 0x0000000a2c087e2b */ /* 0x000fe20008000008 */
[----:B------:R-:W-:Y:S01]  /*5a50*/  UMOV UR10, 0xe4faecd5 ;  /* 0xe4faecd5000a7882 */ /* 0x000fe20000000000 */
[----:B------:R-:W-:Y:S01]  /*5a60*/  UMOV UR11, 0x3f1745cd ;  /* 0x3f1745cd000b7882 */ /* 0x000fe20000000000 */
[----:B------:R-:W-:-:S05]  /*5a70*/  DFMA R38, R6, -R40, R38 ;  /* 0x800000280626722b */ /* 0x000fca0000000026 */
[----:B------:R-:W-:Y:S01]  /*5a80*/  DFMA R8, R44, R8, UR10 ;  /* 0x0000000a2c087e2b */ /* 0x000fe20008000008 */
[----:B------:R-:W-:Y:S01]  /*5a90*/  UMOV UR10, 0x258a578b ;  /* 0x258a578b000a7882 */ /* 0x000fe20000000000 */
[----:B------:R-:W-:Y:S01]  /*5aa0*/  UMOV UR11, 0x3f3c71c7 ;  /* 0x3f3c71c7000b7882 */ /* 0x000fe20000000000 */
[----:B------:R-:W-:Y:S02]  /*5ab0*/  DMUL R38, R4, R38 ;  /* 0x0000002604267228 */ /* 0x000fe40000000000 */
[----:B------:R-:W-:-:S03]  /*5ac0*/  DMUL R4, R40, R40 ;  /* 0x0000002828047228 */ /* 0x000fc60000000000 */
[----:B------:R-:W-:Y:S01]  /*5ad0*/  DFMA R8, R44, R8, UR10 ;  /* 0x0000000a2c087e2b */ /* 0x000fe20008000008 */
[----:B------:R-:W-:Y:S01]  /*5ae0*/  UMOV UR10, 0x9242b910 ;  /* 0x9242b910000a7882 */ /* 0x000fe20000000000 */
[----:B------:R-:W-:-:S03]  /*5af0*/  UMOV UR11, 0x3f624924 ;  /* 0x3f624924000b7882 */ /* 0x000fc60000000000 */
[----:B------:R-:W-:-:S03]  /*5b00*/  DMUL R42, R40, R4 ;  /* 0x00000004282a7228 */ /* 0x000fc60000000000 */
[----:B------:R-:W-:Y:S01]  /*5b10*/  DFMA R8, R44, R8, UR10 ;  /* 0x0000000a2c087e2b */ /* 0x000fe20008000008 */
[----:B------:R-:W-:Y:S01]  /*5b20*/  UMOV UR10, 0x99999dfb ;  /* 0x99999dfb000a7882 */ /* 0x000fe20000000000 */
[----:B------:R-:W-:-:S06]  /*5b30*/  UMOV UR11, 0x3f899999 ;  /* 0x3f899999000b7882 */ /* 0x000fcc0000000000 */
[----:B------:R-:W-:Y:S01]  /*5b40*/  DFMA R8, R44, R8, UR10 ;  /* 0x0000000a2c087e2b */ /* 0x000fe20008000008 */
[----:B------:R-:W-:Y:S01]  /*5b50*/  UMOV UR10, 0x55555555 ;  /* 0x55555555000a7882 */ /* 0x000fe20000000000 */
[----:B------:R-:W-:-:S06]  /*5b60*/  UMOV UR11, 0x3fb55555 ;  /* 0x3fb55555000b7882 */ /* 0x000fcc0000000000 */
[----:B------:R-:W-:-:S08]  /*5b70*/  DFMA R36, R44, R8, UR10 ;  /* 0x0000000a2c247e2b */ /* 0x000fd00008000008 */
[----:B------:R-:W-:Y:S01]  /*5b80*/  DADD R6, -R36, UR10 ;  /* 0x0000000a24067e29 */ /* 0x000fe20008000100 */
[----:B------:R-:W-:Y:S01]  /*5b90*/  UMOV UR10, 0xb9e7b0 ;  /* 0x00b9e7b0000a7882 */ /* 0x000fe20000000000 */
[----:B------:R-:W-:-:S06]  /*5ba0*/  UMOV UR11, 0x3c46a4cb ;  /* 0x3c46a4cb000b7882 */ /* 0x000fcc0000000000 */
[----:B------:R-:W-:Y:S02]  /*5bb0*/  DFMA R6, R44, R8, R6 ;  /* 0x000000082c06722b */ /* 0x000fe40000000006 */
[----:B------:R-:W-:Y:S01]  /*5bc0*/  DFMA R44, R40, R40, -R4 ;  /* 0x00000028282c722b */ /* 0x000fe20000000804 */
[----:B------:R-:W-:Y:S01]  /*5bd0*/  VIADD R9, R39, 0x100000 ;  /* 0x0010000027097836 */ /* 0x000fe20000000000 */
[----:B------:R-:W-:-:S06]  /*5be0*/  MOV R8, R38 ;  /* 0x0000002600087202 */ /* 0x000fcc0000000f00 */
[----:B------:R-:W-:Y:S02]  /*5bf0*/  DFMA R8, R40, R8, R44 ;  /* 0x000000082808722b */ /* 0x000fe4000000002c */
[----:B------:R-:W-:Y:S01]  /*5c00*/  DADD R44, R6, -UR10 ;  /* 0x8000000a062c7e29 */ /* 0x000fe20008000000 */
[----:B------:R-:W-:Y:S01]  /*5c10*/  UMOV UR10, 0x80000000 ;  /* 0x80000000000a7882 */ /* 0x000fe20000000000 */
[----:B------:R-:W-:Y:S01]  /*5c20*/  DFMA R6, R40, R4, -R42 ;  /* 0x000000042806722b */ /* 0x000fe2000000082a */
[----:B------:R-:W-:-:S07]  /*5c30*/  UMOV UR11, 0x43300000 ;  /* 0x43300000000b7882 */ /* 0x000fce0000000000 */
[----:B------:R-:W-:Y:S02]  /*5c40*/  DFMA R6, R38, R4, R6 ;  /* 0x000000042606722b */ /* 0x000fe40000000006 */
[----:B------:R-:W-:-:S06]  /*5c50*/  DADD R4, R36, R44 ;  /* 0x0000000024047229 */ /* 0x000fcc000000002c */
[----:B------:R-:W-:Y:S02]  /*5c60*/  DFMA R6, R40, R8, R6 ;  /* 0x000000082806722b */ /* 0x000fe40000000006 */
[----:B------:R-:W-:Y:S02]  /*5c70*/  DADD R36, R36, -R4 ;  /* 0x0000000024247229 */ /* 0x000fe40000000804 */
[----:B------:R-:W-:-:S06]  /*5c80*/  DMUL R8, R4, R42 ;  /* 0x0000002a04087228 */ /* 0x000fcc0000000000 */
[----:B------:R-:W-:Y:S02]  /*5c90*/  DADD R44, R44, R36 ;  /* 0x000000002c2c7229 */ /* 0x000fe40000000024 */
[----:B------:R-:W-:-:S08]  /*5ca0*/  DFMA R36, R4, R42, -R8 ;  /* 0x0000002a0424722b */ /* 0x000fd00000000808 */
[----:B------:R-:W-:-:S08]  /*5cb0*/  DFMA R6, R4, R6, R36 ;  /* 0x000000060406722b */ /* 0x000fd00000000024 */
[----:B------:R-:W-:-:S08]  /*5cc0*/  DFMA R44, R44, R42, R6 ;  /* 0x0000002a2c2c722b */ /* 0x000fd00000000006 */
[----:B------:R-:W-:-:S08]  /*5cd0*/  DADD R4, R8, R44 ;  /* 0x0000000008047229 */ /* 0x000fd0000000002c */
[--C-:B------:R-:W-:Y:S02]  /*5ce0*/  DADD R6, R40, R4.reuse ;  /* 0x0000000028067229 */ /* 0x100fe40000000004 */
[----:B------:R-:W-:-:S06]  /*5cf0*/  DADD R8, R8, -R4 ;  /* 0x0000000008087229 */ /* 0x000fcc0000000804 */
[----:B------:R-:W-:Y:S02]  /*5d00*/  DADD R40, R40, -R6 ;  /* 0x0000000028287229 */ /* 0x000fe40000000806 */
[----:B------:R-:W-:-:S06]  /*5d10*/  DADD R8, R44, R8 ;  /* 0x000000002c087229 */ /* 0x000fcc0000000008 */
[----:B------:R-:W-:Y:S01]  /*5d20*/  DADD R40, R4, R40 ;  /* 0x0000000004287229 */ /* 0x000fe20000000028 */
[C---:B------:R-:W-:Y:S02]  /*5d30*/  VIADD R4, R27.reuse, 0xfffffc01 ;  /* 0xfffffc011b047836 */ /* 0x040fe40000000000 */
[----:B------:R-:W-:Y:S02]  /*5d40*/  HFMA2 R5, -RZ, RZ, 3.59375, 0 ;  /* 0x43300000ff057431 */ /* 0x000fe400000001ff */
[----:B------:R-:W-:-:S03]  /*5d50*/  @P2 VIADD R4, R27, 0xfffffc02 ;  /* 0xfffffc021b042836 */ /* 0x000fc60000000000 */
[----:B------:R-:W-:Y:S02]  /*5d60*/  DADD R8, R8, R40 ;  /* 0x0000000008087229 */ /* 0x000fe40000000028 */
[----:B------:R-:W-:-:S06]  /*5d70*/  LOP3.LUT R4, R4, 0x80000000, RZ, 0x3c, !PT ;  /* 0x8000000004047812 */ /* 0x000fcc00078e3cff */
[----:B------:R-:W-:Y:S02]  /*5d80*/  DADD R38, R38, R8 ;  /* 0x0000000026267229 */ /* 0x000fe40000000008 */
[----:B------:R-:W-:Y:S01]  /*5d90*/  DADD R8, R4, -UR10 ;  /* 0x8000000a04087e29 */ /* 0x000fe20008000000 */
[----:B------:R-:W-:Y:S01]  /*5da0*/  UMOV UR10, 0xfefa39ef ;  /* 0xfefa39ef000a7882 */ /* 0x000fe20000000000 */
[----:B------:R-:W-:-:S04]  /*5db0*/  UMOV UR11, 0x3fe62e42 ;  /* 0x3fe62e42000b7882 */ /* 0x000fc80000000000 */
[----:B------:R-:W-:-:S08]  /*5dc0*/  DADD R36, R6, R38 ;  /* 0x0000000006247229 */ /* 0x000fd00000000026 */
[--C-:B------:R-:W-:Y:S01]  /*5dd0*/  DFMA R4, R8, UR10, R36.reuse ;  /* 0x0000000a08047c2b */ /* 0x100fe20008000024 */
[----:B------:R-:W-:Y:S01]  /*5de0*/  UMOV UR10, 0x3b39803f ;  /* 0x3b39803f000a7882 */ /* 0x000fe20000000000 */
[----:B------:R-:W-:Y:S01]  /*5df0*/  DADD R40, R6, -R36 ;  /* 0x0000000006287229 */ /* 0x000fe20000000824 */
[----:B------:R-:W-:-:S05]  /*5e00*/  UMOV UR11, 0x3c7abc9e ;  /* 0x3c7abc9e000b7882 */ /* 0x000fca0000000000 */
[----:B------:R-:W-:Y:S02]  /*5e10*/  DFMA R6, R8, -UR12, R4 ;  /* 0x8000000c08067c2b */ /* 0x000fe40008000004 */
[----:B------:R-:W-:-:S06]  /*5e20*/  DADD R40, R38, R40 ;  /* 0x0000000026287229 */ /* 0x000fcc0000000028 */
[----:B------:R-:W-:-:S08]  /*5e30*/  DADD R6, -R36, R6 ;  /* 0x0000000024067229 */ /* 0x000fd00000000106 */
[----:B------:R-:W-:-:S08]  /*5e40*/  DADD R6, R40, -R6 ;  /* 0x0000000028067229 */ /* 0x000fd00000000806 */
[----:B------:R-:W-:Y:S01]  /*5e50*/  DFMA R8, R8, UR10, R6 ;  /* 0x0000000a08087c2b */ /* 0x000fe20008000006 */
[----:B------:R-:W-:-:S04]  /*5e60*/  USHF.L.U32 UR10, UR7, 0x1, URZ ;  /* 0x00000001070a7899 */ /* 0x000fc800080006ff */
[----:B------:R-:W-:-:S03]  /*5e70*/  UISETP.GT.U32.AND UP0, UPT, UR10, -0x2000001, UPT ;  /* 0xfdffffff0a00788c */ /* 0x000fc6000bf04070 */
[----:B------:R-:W-:Y:S01]  /*5e80*/  DADD R6, R4, R8 ;  /* 0x0000000004067229 */ /* 0x000fe20000000008 */
[----:B------:R-:W-:-:S07]  /*5e90*/  USEL UR7, UR5, UR7, UP0 ;  /* 0x0000000705077287 */ /* 0x000fce0008000000 */
[----:B------:R-:W-:Y:S02]  /*5ea0*/  DADD R36, R4, -R6 ;  /* 0x0000000004247229 */ /* 0x000fe40000000806 */
[----:B------:R-:W-:-:S06]  /*5eb0*/  DMUL R4, R6, UR6 ;  /* 0x0000000606047c28 */ /* 0x000fcc0008000000 */
[----:B------:R-:W-:Y:S02]  /*5ec0*/  DADD R8, R8, R36 ;  /* 0x0000000008087229 */ /* 0x000fe40000000024 */
[----:B------:R-:W-:Y:S01]  /*5ed0*/  DFMA R6, R6, UR6, -R4 ;  /* 0x0000000606067c2b */ /* 0x000fe20008000804 */
[----:B------:R-:W-:Y:S02]  /*5ee0*/  IMAD.MOV.U32 R36, RZ, RZ, 0x652b82fe ;  /* 0x652b82feff247424 */ /* 0x000fe400078e00ff */
[----:B------:R-:W-:-:S05]  /*5ef0*/  IMAD.MOV.U32 R37, RZ, RZ, 0x3ff71547 ;  /* 0x3ff71547ff257424 */ /* 0x000fca00078e00ff */
[----:B------:R-:W-:Y:S01]  /*5f00*/  DFMA R8, R8, UR6, R6 ;  /* 0x0000000608087c2b */ /* 0x000fe20008000006 */
[----:B------:R-:W-:Y:S01]  /*5f10*/  UMOV UR6, 0x3b39803f ;  /* 0x3b39803f00067882 */ /* 0x000fe20000000000 */
[----:B------:R-:W-:-:S06]  /*5f20*/  UMOV UR7, 0x3c7abc9e ;  /* 0x3c7abc9e00077882 */ /* 0x000fcc0000000000 */
[----:B------:R-:W-:-:S08]  /*5f30*/  DADD R38, R4, R8 ;  /* 0x0000000004267229 */ /* 0x000fd00000000008 */
[----:B------:R-:W-:Y:S02]  /*5f40*/  DFMA R36, R38, R36, 6.75539944105574400000e+15 ;  /* 0x433800002624742b */ /* 0x000fe40000000024 */
[----:B------:R-:W-:Y:S01]  /*5f50*/  FSETP.GEU.AND P1, PT, |R39|, 4.1917929649353027344, PT ;  /* 0x4086232b2700780b */ /* 0x000fe20003f2e200 */
[----:B------:R-:W-:-:S05]  /*5f60*/  DADD R4, R4, -R38 ;  /* 0x0000000004047229 */ /* 0x000fca0000000826 */
[----:B------:R-:W-:-:S03]  /*5f70*/  DADD R6, R36, -6.75539944105574400000e+15 ;  /* 0xc338000024067429 */ /* 0x000fc60000000000 */
[----:B------:R-:W-:-:S05]  /*5f80*/  DADD R8, R8, R4 ;  /* 0x0000000008087229 */ /* 0x000fca0000000004 */
[----:B------:R-:W-:-:S08]  /*5f90*/  DFMA R40, R6, -UR12, R38 ;  /* 0x8000000c06287c2b */ /* 0x000fd00008000026 */
[----:B------:R-:W-:Y:S01]  /*5fa0*/  DFMA R40, R6, -UR6, R40 ;  /* 0x8000000606287c2b */ /* 0x000fe20008000028 */
[----:B------:R-:W-:Y:S01]  /*5fb0*/  UMOV UR6, 0x69ce2bdf ;  /* 0x69ce2bdf00067882 */ /* 0x000fe20000000000 */
[----:B------:R-:W-:Y:S01]  /*5fc0*/  MOV R6, 0xfca213ea ;  /* 0xfca213ea00067802 */ /* 0x000fe20000000f00 */
[----:B------:R-:W-:Y:S01]  /*5fd0*/  IMAD.MOV.U32 R7, RZ, RZ, 0x3e928af3 ;  /* 0x3e928af3ff077424 */ /* 0x000fe200078e00ff */
[----:B------:R-:W-:-:S05]  /*5fe0*/  UMOV UR7, 0x3e5ade15 ;  /* 0x3e5ade1500077882 */ /* 0x000fca0000000000 */
[----:B------:R-:W-:Y:S01]  /*5ff0*/  DFMA R6, R40, UR6, R6 ;  /* 0x0000000628067c2b */ /* 0x000fe20008000006 */
[----:B------:R-:W-:Y:S01]  /*6000*/  UMOV UR6, 0x62401315 ;  /* 0x6240131500067882 */ /* 0x000fe20000000000 */
[----:B------:R-:W-:-:S06]  /*6010*/  UMOV UR7, 0x3ec71dee ;  /* 0x3ec71dee00077882 */ /* 0x000fcc0000000000 */
[----:B------:R-:W-:Y:S01]  /*6020*/  DFMA R6, R40, R6, UR6 ;  /* 0x0000000628067e2b */ /* 0x000fe20008000006 */
        /* <DEDUP_REMOVED lines=20> */
[----:B------:R-:W-:-:S08]  /*6170*/  DFMA R6, R40, R6, UR6 ;  /* 0x0000000628067e2b */ /* 0x000fd00008000006 */
[----:B------:R-:W-:-:S08]  /*6180*/  DFMA R6, R40, R6, 1 ;  /* 0x3ff000002806742b */ /* 0x000fd00000000006 */
[----:B------:R-:W-:-:S10]  /*6190*/  DFMA R6, R40, R6, 1 ;  /* 0x3ff000002806742b */ /* 0x000fd40000000006 */
[----:B------:R-:W-:Y:S01]  /*61a0*/  IMAD R5, R36, 0x100000, R7 ;  /* 0x0010000024057824 */ /* 0x000fe200078e0207 */
[----:B------:R-:W-:Y:S01]  /*61b0*/  MOV R4, R6 ;  /* 0x0000000600047202 */ /* 0x000fe20000000f00 */
[----:B------:R-:W-:Y:S06]  /*61c0*/  @!P1 BRA `(.L_x_91) ;  /* 0x0000000000349947 */ /* 0x000fec0003800000 */
[----:B------:R-:W-:Y:S01]  /*61d0*/  FSETP.GEU.AND P2, PT, |R39|, 4.2275390625, PT ;  /* 0x408748002700780b */ /* 0x000fe20003f4e200 */
[C---:B------:R-:W-:Y:S02]  /*61e0*/  DADD R4, R38.reuse, +INF ;  /* 0x7ff0000026047429 */ /* 0x040fe40000000000 */
[----:B------:R-:W-:-:S08]  /*61f0*/  DSETP.GEU.AND P1, PT, R38, RZ, PT ;  /* 0x000000ff2600722a */ /* 0x000fd00003f2e000 */
[----:B------:R-:W-:Y:S02]  /*6200*/  FSEL R4, R4, RZ, P1 ;  /* 0x000000ff04047208 */ /* 0x000fe40000800000 */
[----:B------:R-:W-:Y:S01]  /*6210*/  FSEL R5, R5, RZ, P1 ;  /* 0x000000ff05057208 */ /* 0x000fe20000800000 */
[----:B------:R-:W-:Y:S06]  /*6220*/  @P2 BRA `(.L_x_91) ;  /* 0x00000000001c2947 */ /* 0x000fec0003800000 */
[----:B------:R-:W-:-:S04]  /*6230*/  LEA.HI R4, R36, R36, RZ, 0x1 ;  /* 0x0000002424047211 */ /* 0x000fc800078f08ff */
[----:B------:R-:W-:-:S05]  /*6240*/  SHF.R.S32.HI R4, RZ, 0x1, R4 ;  /* 0x00000001ff047819 */ /* 0x000fca0000011404 */
[----:B------:R-:W-:Y:S02]  /*6250*/  IMAD.IADD R5, R36, 0x1, -R4 ;  /* 0x0000000124057824 */ /* 0x000fe400078e0a04 */
[----:B------:R-:W-:Y:S01]  /*6260*/  IMAD R7, R4, 0x100000, R7 ;  /* 0x0010000004077824 */ /* 0x000fe200078e0207 */
[----:B------:R-:W-:Y:S02]  /*6270*/  MOV R4, RZ ;  /* 0x000000ff00047202 */ /* 0x000fe40000000f00 */
[----:B------:R-:W-:-:S06]  /*6280*/  LEA R5, R5, 0x3ff00000, 0x14 ;  /* 0x3ff0000005057811 */ /* 0x000fcc00078ea0ff */
[----:B------:R-:W-:-:S11]  /*6290*/  DMUL R4, R6, R4 ;  /* 0x0000000406047228 */ /* 0x000fd60000000000 */
.L_x_91:
[----:B------:R-:W-:Y:S01]  /*62a0*/  DFMA R8, R8, R4, R4 ;  /* 0x000000040808722b */ /* 0x000fe20000000004 */
[----:B------:R-:W-:Y:S01]  /*62b0*/  IMAD.MOV.U32 R27, RZ, RZ, 0x0 ;  /* 0x00000000ff1b7424 */ /* 0x000fe200078e00ff */
[----:B------:R-:W-:-:S08]  /*62c0*/  DSETP.NEU.AND P1, PT, |R4|, +INF , PT ;  /* 0x7ff000000400742a */ /* 0x000fd00003f2d200 */
[----:B------:R-:W-:Y:S02]  /*62d0*/  FSEL R4, R4, R8, !P1 ;  /* 0x0000000804047208 */ /* 0x000fe40004800000 */
[----:B------:R-:W-:Y:S01]  /*62e0*/  FSEL R5, R5, R9, !P1 ;  /* 0x0000000905057208 */ /* 0x000fe20004800000 */
[----:B------:R-:W-:Y:S06]  /*62f0*/  RET.REL.NODEC R26 `(_Z8correct2PiPdS0_PcS_) ;  /* 0xffffff9c1a407950 */ /* 0x000fec0003c3ffff */
.L_x_92:
        /* <DEDUP_REMOVED lines=16> */
.L_x_97:


//--------------------- .nv.global.init           --------------------------
	.section	.nv.global.init,"aw",@progbits
	.align	4
.nv.global.init:
	.type		GPU_PROFILE_SIZE,@object
	.size		GPU_PROFILE_SIZE,(GPU_FRAME_DIMENSIONS - GPU_PROFILE_SIZE)
GPU_PROFILE_SIZE:
        /*0000*/ 	.byte	0xb8, 0x20, 0x00, 0x00
	.type		GPU_FRAME_DIMENSIONS,@object
	.size		GPU_FRAME_DIMENSIONS,(.L_1 - GPU_FRAME_DIMENSIONS)
GPU_FRAME_DIMENSIONS:
        /*0004*/ 	.byte	0x00, 0x53, 0x07, 0x00
.L_1:


//--------------------- .nv.shared.reserved.0     --------------------------
	.section	.nv.shared.reserved.0,"aw",@nobits
	.weak		__nv_reservedSMEM_offset_0_alias
	.size		__nv_reservedSMEM_offset_0_alias, 0, 64
	.other		__nv_reservedSMEM_offset_0_alias,@"STO_CUDA_RESERVED_SHARED STV_DEFAULT"
__nv_reservedSMEM_offset_0_alias:
	.zero		0
	.zero		64


//--------------------- .nv.global                --------------------------
	.section	.nv.global,"aw",@nobits
	.align	8
.nv.global:
	.type		X,@object
	.size		X,(A - X)
X:
	.zero		8
	.type		A,@object
	.size		A,(Z - A)
A:
	.zero		8
	.type		Z,@object
	.size		Z,(Y - Z)
Z:
	.zero		8
	.type		Y,@object
	.size		Y,(B - Y)
Y:
	.zero		8
	.type		B,@object
	.size		B,(L - B)
B:
	.zero		8
	.type		L,@object
	.size		L,(.L_5 - L)
L:
	.zero		8
.L_5:


//--------------------- .nv.constant0._Z8correct3PiPdS0_ --------------------------
	.section	.nv.constant0._Z8correct3PiPdS0_,"a",@progbits
	.sectionflags	@""
	.align	4
.nv.constant0._Z8correct3PiPdS0_:
	.zero		920


//--------------------- .nv.constant0._Z8correct2PiPdS0_PcS_ --------------------------
	.section	.nv.constant0._Z8correct2PiPdS0_PcS_,"a",@progbits
	.sectionflags	@""
	.align	4
.nv.constant0._Z8correct2PiPdS0_PcS_:
	.zero		936


//--------------------- SYMBOLS --------------------------

	.type		.nv.reservedSmem.offset0,@object
	.size		.nv.reservedSmem.offset0,0x4
